//
// Generated by NVIDIA NVVM Compiler
//
// Compiler Build ID: CL-36424714
// Cuda compilation tools, release 13.0, V13.0.88
// Based on NVVM 20.0.0
//

.version 9.0
.target sm_100
.address_size 64

	// .globl	_Z15calculateGlobalPiS_iii
// _ZZ15calculateSharedPiS_iiiE16shared_input_tab has been demoted

.visible .entry _Z15calculateGlobalPiS_iii(
	.param .u64 .ptr .align 1 _Z15calculateGlobalPiS_iii_param_0,
	.param .u64 .ptr .align 1 _Z15calculateGlobalPiS_iii_param_1,
	.param .u32 _Z15calculateGlobalPiS_iii_param_2,
	.param .u32 _Z15calculateGlobalPiS_iii_param_3,
	.param .u32 _Z15calculateGlobalPiS_iii_param_4
)
{
	.reg .pred 	%p<10>;
	.reg .b32 	%r<264>;
	.reg .b64 	%rd<70>;

	ld.param.u64 	%rd3, [_Z15calculateGlobalPiS_iii_param_0];
	ld.param.u32 	%r83, [_Z15calculateGlobalPiS_iii_param_2];
	ld.param.u32 	%r84, [_Z15calculateGlobalPiS_iii_param_3];
	cvta.to.global.u64 	%rd1, %rd3;
	mov.u32 	%r85, %ctaid.y;
	mov.u32 	%r86, %ntid.y;
	mov.u32 	%r87, %tid.y;
	mad.lo.s32 	%r88, %r85, %r86, %r87;
	mov.u32 	%r89, %ctaid.x;
	mov.u32 	%r90, %ntid.x;
	mov.u32 	%r91, %tid.x;
	mad.lo.s32 	%r2, %r89, %r90, %r91;
	shl.b32 	%r3, %r84, 1;
	sub.s32 	%r92, %r83, %r3;
	max.s32 	%r93, %r2, %r88;
	setp.ge.s32 	%p1, %r93, %r92;
	@%p1 bra 	$L__BB0_14;
	neg.s32 	%r5, %r84;
	setp.lt.s32 	%p2, %r84, 0;
	mov.b32 	%r257, 0;
	@%p2 bra 	$L__BB0_13;
	add.s32 	%r6, %r84, %r2;
	add.s32 	%r7, %r84, %r88;
	mad.lo.s32 	%r96, %r83, %r2, %r83;
	add.s32 	%r8, %r88, %r96;
	shl.b32 	%r97, %r83, 4;
	add.s32 	%r9, %r97, 16;
	add.s32 	%r98, %r2, 2;
	mad.lo.s32 	%r10, %r83, %r98, %r88;
	add.s32 	%r99, %r2, 3;
	mad.lo.s32 	%r11, %r83, %r99, %r88;
	add.s32 	%r100, %r2, 4;
	mad.lo.s32 	%r12, %r83, %r100, %r88;
	add.s32 	%r101, %r2, 5;
	mad.lo.s32 	%r13, %r83, %r101, %r88;
	add.s32 	%r102, %r2, 6;
	mad.lo.s32 	%r14, %r83, %r102, %r88;
	add.s32 	%r103, %r2, 7;
	mad.lo.s32 	%r15, %r83, %r103, %r88;
	add.s32 	%r104, %r2, 8;
	mad.lo.s32 	%r16, %r83, %r104, %r88;
	add.s32 	%r105, %r2, 11;
	mad.lo.s32 	%r17, %r83, %r105, %r88;
	add.s32 	%r106, %r2, 13;
	mad.lo.s32 	%r18, %r83, %r106, %r88;
	add.s32 	%r107, %r2, 14;
	mad.lo.s32 	%r19, %r83, %r107, %r88;
	add.s32 	%r108, %r2, 15;
	mad.lo.s32 	%r20, %r83, %r108, %r88;
	mov.b32 	%r257, 0;
	mov.u32 	%r235, %r5;
$L__BB0_3:
	setp.lt.u32 	%p3, %r3, 15;
	mov.u32 	%r256, %r5;
	@%p3 bra 	$L__BB0_6;
	add.s32 	%r109, %r2, 12;
	mad.lo.s32 	%r241, %r83, %r109, %r88;
	add.s32 	%r110, %r2, 9;
	mad.lo.s32 	%r244, %r83, %r110, %r88;
	add.s32 	%r111, %r2, 10;
	mad.lo.s32 	%r243, %r83, %r111, %r88;
	mad.lo.s32 	%r237, %r83, %r2, %r88;
	add.s32 	%r112, %r3, 1;
	and.b32  	%r113, %r112, 2147483632;
	neg.s32 	%r253, %r113;
	mov.u32 	%r238, %r20;
	mov.u32 	%r239, %r19;
	mov.u32 	%r240, %r18;
	mov.u32 	%r242, %r17;
	mov.u32 	%r245, %r16;
	mov.u32 	%r246, %r15;
	mov.u32 	%r247, %r14;
	mov.u32 	%r248, %r13;
	mov.u32 	%r249, %r12;
	mov.u32 	%r250, %r11;
	mov.u32 	%r251, %r10;
	mov.u32 	%r252, %r8;
	mov.u32 	%r256, %r5;
$L__BB0_5:
	.pragma "nounroll";
	mul.wide.s32 	%rd4, %r237, 4;
	add.s64 	%rd5, %rd1, %rd4;
	ld.global.u32 	%r114, [%rd5];
	add.s32 	%r115, %r114, %r257;
	add.s32 	%r116, %r252, 1;
	mul.wide.s32 	%rd6, %r116, 4;
	add.s64 	%rd7, %rd1, %rd6;
	ld.global.u32 	%r117, [%rd7];
	add.s32 	%r118, %r117, %r115;
	add.s32 	%r119, %r251, 2;
	mul.wide.s32 	%rd8, %r119, 4;
	add.s64 	%rd9, %rd1, %rd8;
	ld.global.u32 	%r120, [%rd9];
	add.s32 	%r121, %r120, %r118;
	add.s32 	%r122, %r250, 3;
	mul.wide.s32 	%rd10, %r122, 4;
	add.s64 	%rd11, %rd1, %rd10;
	ld.global.u32 	%r123, [%rd11];
	add.s32 	%r124, %r123, %r121;
	add.s32 	%r125, %r249, 4;
	mul.wide.s32 	%rd12, %r125, 4;
	add.s64 	%rd13, %rd1, %rd12;
	ld.global.u32 	%r126, [%rd13];
	add.s32 	%r127, %r126, %r124;
	add.s32 	%r128, %r248, 5;
	mul.wide.s32 	%rd14, %r128, 4;
	add.s64 	%rd15, %rd1, %rd14;
	ld.global.u32 	%r129, [%rd15];
	add.s32 	%r130, %r129, %r127;
	add.s32 	%r131, %r247, 6;
	mul.wide.s32 	%rd16, %r131, 4;
	add.s64 	%rd17, %rd1, %rd16;
	ld.global.u32 	%r132, [%rd17];
	add.s32 	%r133, %r132, %r130;
	add.s32 	%r134, %r246, 7;
	mul.wide.s32 	%rd18, %r134, 4;
	add.s64 	%rd19, %rd1, %rd18;
	ld.global.u32 	%r135, [%rd19];
	add.s32 	%r136, %r135, %r133;
	add.s32 	%r137, %r245, 8;
	mul.wide.s32 	%rd20, %r137, 4;
	add.s64 	%rd21, %rd1, %rd20;
	ld.global.u32 	%r138, [%rd21];
	add.s32 	%r139, %r138, %r136;
	add.s32 	%r140, %r244, 9;
	mul.wide.s32 	%rd22, %r140, 4;
	add.s64 	%rd23, %rd1, %rd22;
	ld.global.u32 	%r141, [%rd23];
	add.s32 	%r142, %r141, %r139;
	add.s32 	%r143, %r243, 10;
	mul.wide.s32 	%rd24, %r143, 4;
	add.s64 	%rd25, %rd1, %rd24;
	ld.global.u32 	%r144, [%rd25];
	add.s32 	%r145, %r144, %r142;
	add.s32 	%r146, %r242, 11;
	mul.wide.s32 	%rd26, %r146, 4;
	add.s64 	%rd27, %rd1, %rd26;
	ld.global.u32 	%r147, [%rd27];
	add.s32 	%r148, %r147, %r145;
	add.s32 	%r149, %r241, 12;
	mul.wide.s32 	%rd28, %r149, 4;
	add.s64 	%rd29, %rd1, %rd28;
	ld.global.u32 	%r150, [%rd29];
	add.s32 	%r151, %r150, %r148;
	add.s32 	%r152, %r240, 13;
	mul.wide.s32 	%rd30, %r152, 4;
	add.s64 	%rd31, %rd1, %rd30;
	ld.global.u32 	%r153, [%rd31];
	add.s32 	%r154, %r153, %r151;
	add.s32 	%r155, %r239, 14;
	mul.wide.s32 	%rd32, %r155, 4;
	add.s64 	%rd33, %rd1, %rd32;
	ld.global.u32 	%r156, [%rd33];
	add.s32 	%r157, %r156, %r154;
	add.s32 	%r158, %r238, 15;
	mul.wide.s32 	%rd34, %r158, 4;
	add.s64 	%rd35, %rd1, %rd34;
	ld.global.u32 	%r159, [%rd35];
	add.s32 	%r257, %r159, %r157;
	add.s32 	%r256, %r256, 16;
	add.s32 	%r253, %r253, 16;
	add.s32 	%r252, %r252, %r9;
	add.s32 	%r251, %r251, %r9;
	add.s32 	%r250, %r250, %r9;
	add.s32 	%r249, %r249, %r9;
	add.s32 	%r248, %r248, %r9;
	add.s32 	%r247, %r247, %r9;
	add.s32 	%r246, %r246, %r9;
	add.s32 	%r245, %r245, %r9;
	add.s32 	%r244, %r244, %r9;
	add.s32 	%r243, %r243, %r9;
	add.s32 	%r242, %r242, %r9;
	add.s32 	%r241, %r241, %r9;
	add.s32 	%r240, %r240, %r9;
	add.s32 	%r239, %r239, %r9;
	add.s32 	%r238, %r238, %r9;
	add.s32 	%r237, %r237, %r9;
	setp.ne.s32 	%p4, %r253, 0;
	@%p4 bra 	$L__BB0_5;
$L__BB0_6:
	and.b32  	%r160, %r3, 14;
	setp.lt.u32 	%p5, %r160, 7;
	@%p5 bra 	$L__BB0_8;
	add.s32 	%r161, %r6, %r256;
	mul.lo.s32 	%r162, %r161, %r83;
	add.s32 	%r163, %r7, %r256;
	add.s32 	%r164, %r163, %r162;
	mul.wide.s32 	%rd36, %r164, 4;
	add.s64 	%rd37, %rd1, %rd36;
	ld.global.u32 	%r165, [%rd37];
	add.s32 	%r166, %r165, %r257;
	add.s32 	%r167, %r162, %r83;
	add.s32 	%r168, %r163, %r167;
	add.s32 	%r169, %r168, 1;
	mul.wide.s32 	%rd38, %r169, 4;
	add.s64 	%rd39, %rd1, %rd38;
	ld.global.u32 	%r170, [%rd39];
	add.s32 	%r171, %r170, %r166;
	add.s32 	%r172, %r161, 2;
	mad.lo.s32 	%r173, %r172, %r83, %r163;
	add.s32 	%r174, %r173, 2;
	mul.wide.s32 	%rd40, %r174, 4;
	add.s64 	%rd41, %rd1, %rd40;
	ld.global.u32 	%r175, [%rd41];
	add.s32 	%r176, %r175, %r171;
	add.s32 	%r177, %r161, 3;
	mad.lo.s32 	%r178, %r177, %r83, %r163;
	add.s32 	%r179, %r178, 3;
	mul.wide.s32 	%rd42, %r179, 4;
	add.s64 	%rd43, %rd1, %rd42;
	ld.global.u32 	%r180, [%rd43];
	add.s32 	%r181, %r180, %r176;
	add.s32 	%r182, %r161, 4;
	mad.lo.s32 	%r183, %r182, %r83, %r163;
	add.s32 	%r184, %r183, 4;
	mul.wide.s32 	%rd44, %r184, 4;
	add.s64 	%rd45, %rd1, %rd44;
	ld.global.u32 	%r185, [%rd45];
	add.s32 	%r186, %r185, %r181;
	add.s32 	%r187, %r161, 5;
	mad.lo.s32 	%r188, %r187, %r83, %r163;
	add.s32 	%r189, %r188, 5;
	mul.wide.s32 	%rd46, %r189, 4;
	add.s64 	%rd47, %rd1, %rd46;
	ld.global.u32 	%r190, [%rd47];
	add.s32 	%r191, %r190, %r186;
	add.s32 	%r192, %r161, 6;
	mad.lo.s32 	%r193, %r192, %r83, %r163;
	add.s32 	%r194, %r193, 6;
	mul.wide.s32 	%rd48, %r194, 4;
	add.s64 	%rd49, %rd1, %rd48;
	ld.global.u32 	%r195, [%rd49];
	add.s32 	%r196, %r195, %r191;
	add.s32 	%r197, %r161, 7;
	mad.lo.s32 	%r198, %r197, %r83, %r163;
	add.s32 	%r199, %r198, 7;
	mul.wide.s32 	%rd50, %r199, 4;
	add.s64 	%rd51, %rd1, %rd50;
	ld.global.u32 	%r200, [%rd51];
	add.s32 	%r257, %r200, %r196;
	add.s32 	%r256, %r256, 8;
$L__BB0_8:
	and.b32  	%r201, %r3, 6;
	setp.lt.u32 	%p6, %r201, 3;
	@%p6 bra 	$L__BB0_10;
	add.s32 	%r202, %r6, %r256;
	mul.lo.s32 	%r203, %r202, %r83;
	add.s32 	%r204, %r7, %r256;
	add.s32 	%r205, %r204, %r203;
	mul.wide.s32 	%rd52, %r205, 4;
	add.s64 	%rd53, %rd1, %rd52;
	ld.global.u32 	%r206, [%rd53];
	add.s32 	%r207, %r206, %r257;
	add.s32 	%r208, %r203, %r83;
	add.s32 	%r209, %r204, %r208;
	add.s32 	%r210, %r209, 1;
	mul.wide.s32 	%rd54, %r210, 4;
	add.s64 	%rd55, %rd1, %rd54;
	ld.global.u32 	%r211, [%rd55];
	add.s32 	%r212, %r211, %r207;
	add.s32 	%r213, %r202, 2;
	mad.lo.s32 	%r214, %r213, %r83, %r204;
	add.s32 	%r215, %r214, 2;
	mul.wide.s32 	%rd56, %r215, 4;
	add.s64 	%rd57, %rd1, %rd56;
	ld.global.u32 	%r216, [%rd57];
	add.s32 	%r217, %r216, %r212;
	add.s32 	%r218, %r202, 3;
	mad.lo.s32 	%r219, %r218, %r83, %r204;
	add.s32 	%r220, %r219, 3;
	mul.wide.s32 	%rd58, %r220, 4;
	add.s64 	%rd59, %rd1, %rd58;
	ld.global.u32 	%r221, [%rd59];
	add.s32 	%r257, %r221, %r217;
	add.s32 	%r256, %r256, 4;
$L__BB0_10:
	and.b32  	%r222, %r84, 1;
	setp.eq.b32 	%p7, %r222, 1;
	not.pred 	%p8, %p7;
	add.s32 	%r76, %r6, %r256;
	add.s32 	%r77, %r7, %r256;
	mad.lo.s32 	%r223, %r76, %r83, %r77;
	mul.wide.s32 	%rd60, %r223, 4;
	add.s64 	%rd61, %rd1, %rd60;
	ld.global.u32 	%r224, [%rd61];
	add.s32 	%r257, %r224, %r257;
	@%p8 bra 	$L__BB0_12;
	mad.lo.s32 	%r225, %r83, %r76, %r83;
	add.s32 	%r226, %r77, %r225;
	add.s32 	%r227, %r226, 1;
	mul.wide.s32 	%rd62, %r227, 4;
	add.s64 	%rd63, %rd1, %rd62;
	ld.global.u32 	%r228, [%rd63];
	add.s32 	%r229, %r228, %r257;
	add.s32 	%r230, %r76, 2;
	mad.lo.s32 	%r231, %r230, %r83, %r77;
	add.s32 	%r232, %r231, 2;
	mul.wide.s32 	%rd64, %r232, 4;
	add.s64 	%rd65, %rd1, %rd64;
	ld.global.u32 	%r233, [%rd65];
	add.s32 	%r257, %r233, %r229;
$L__BB0_12:
	add.s32 	%r81, %r235, 1;
	setp.ne.s32 	%p9, %r235, %r84;
	mov.u32 	%r235, %r81;
	@%p9 bra 	$L__BB0_3;
$L__BB0_13:
	ld.param.u64 	%rd69, [_Z15calculateGlobalPiS_iii_param_1];
	mad.lo.s32 	%r234, %r92, %r2, %r88;
	cvta.to.global.u64 	%rd66, %rd69;
	mul.wide.s32 	%rd67, %r234, 4;
	add.s64 	%rd68, %rd66, %rd67;
	st.global.u32 	[%rd68], %r257;
$L__BB0_14:
	ret;

}
	// .globl	_Z15calculateSharedPiS_iii
.visible .entry _Z15calculateSharedPiS_iii(
	.param .u64 .ptr .align 1 _Z15calculateSharedPiS_iii_param_0,
	.param .u64 .ptr .align 1 _Z15calculateSharedPiS_iii_param_1,
	.param .u32 _Z15calculateSharedPiS_iii_param_2,
	.param .u32 _Z15calculateSharedPiS_iii_param_3,
	.param .u32 _Z15calculateSharedPiS_iii_param_4
)
{
	.reg .pred 	%p<12>;
	.reg .b32 	%r<154>;
	.reg .b64 	%rd<9>;
	// demoted variable
	.shared .align 4 .b8 _ZZ15calculateSharedPiS_iiiE16shared_input_tab[21316];
	ld.param.u64 	%rd3, [_Z15calculateSharedPiS_iii_param_0];
	ld.param.u64 	%rd4, [_Z15calculateSharedPiS_iii_param_1];
	ld.param.u32 	%r47, [_Z15calculateSharedPiS_iii_param_2];
	ld.param.u32 	%r48, [_Z15calculateSharedPiS_iii_param_3];
	mov.u32 	%r49, %ctaid.y;
	mov.u32 	%r50, %ntid.y;
	mov.u32 	%r1, %tid.y;
	mad.lo.s32 	%r51, %r49, %r50, %r1;
	mov.u32 	%r52, %ctaid.x;
	mov.u32 	%r53, %ntid.x;
	mov.u32 	%r3, %tid.x;
	mad.lo.s32 	%r4, %r52, %r53, %r3;
	shl.b32 	%r5, %r48, 1;
	sub.s32 	%r54, %r47, %r5;
	max.s32 	%r55, %r4, %r51;
	setp.ge.s32 	%p1, %r55, %r54;
	@%p1 bra 	$L__BB1_20;
	or.b32  	%r56, %r3, %r1;
	setp.ne.s32 	%p2, %r56, 0;
	@%p2 bra 	$L__BB1_7;
	cvta.to.global.u64 	%rd1, %rd3;
	mov.b32 	%r139, 0;
	mov.u32 	%r60, _ZZ15calculateSharedPiS_iiiE16shared_input_tab;
$L__BB1_3:
	add.s32 	%r59, %r139, %r4;
	mad.lo.s32 	%r8, %r59, %r47, %r51;
	mad.lo.s32 	%r9, %r139, 292, %r60;
	mov.b32 	%r140, 0;
$L__BB1_4:
	add.s32 	%r61, %r8, %r140;
	mul.wide.s32 	%rd5, %r61, 4;
	add.s64 	%rd2, %rd1, %rd5;
	ld.global.u32 	%r62, [%rd2];
	shl.b32 	%r63, %r140, 2;
	add.s32 	%r11, %r9, %r63;
	st.shared.u32 	[%r11], %r62;
	setp.eq.s32 	%p3, %r140, 72;
	@%p3 bra 	$L__BB1_6;
	ld.global.u32 	%r64, [%rd2+4];
	st.shared.u32 	[%r11+4], %r64;
	ld.global.u32 	%r65, [%rd2+8];
	st.shared.u32 	[%r11+8], %r65;
	ld.global.u32 	%r66, [%rd2+12];
	st.shared.u32 	[%r11+12], %r66;
	add.s32 	%r140, %r140, 4;
	bra.uni 	$L__BB1_4;
$L__BB1_6:
	add.s32 	%r139, %r139, 1;
	setp.ne.s32 	%p4, %r139, 73;
	@%p4 bra 	$L__BB1_3;
$L__BB1_7:
	bar.sync 	0;
	setp.lt.s32 	%p5, %r48, 0;
	mov.b32 	%r147, 0;
	@%p5 bra 	$L__BB1_19;
	add.s32 	%r69, %r5, 1;
	and.b32  	%r14, %r5, 14;
	and.b32  	%r15, %r5, 6;
	and.b32  	%r16, %r69, 2147483632;
	and.b32  	%r17, %r48, 1;
	neg.s32 	%r18, %r16;
	mov.u32 	%r70, _ZZ15calculateSharedPiS_iiiE16shared_input_tab;
	mad.lo.s32 	%r71, %r3, 292, %r70;
	add.s32 	%r19, %r71, 2336;
	mov.b32 	%r141, 0;
	mov.u32 	%r147, %r141;
$L__BB1_9:
	setp.lt.u32 	%p6, %r5, 15;
	add.s32 	%r22, %r141, %r1;
	mov.b32 	%r148, 0;
	@%p6 bra 	$L__BB1_12;
	shl.b32 	%r73, %r22, 2;
	add.s32 	%r143, %r19, %r73;
	mov.u32 	%r144, %r18;
$L__BB1_11:
	.pragma "nounroll";
	ld.shared.u32 	%r74, [%r143+-2336];
	add.s32 	%r75, %r74, %r147;
	ld.shared.u32 	%r76, [%r143+-2044];
	add.s32 	%r77, %r76, %r75;
	ld.shared.u32 	%r78, [%r143+-1752];
	add.s32 	%r79, %r78, %r77;
	ld.shared.u32 	%r80, [%r143+-1460];
	add.s32 	%r81, %r80, %r79;
	ld.shared.u32 	%r82, [%r143+-1168];
	add.s32 	%r83, %r82, %r81;
	ld.shared.u32 	%r84, [%r143+-876];
	add.s32 	%r85, %r84, %r83;
	ld.shared.u32 	%r86, [%r143+-584];
	add.s32 	%r87, %r86, %r85;
	ld.shared.u32 	%r88, [%r143+-292];
	add.s32 	%r89, %r88, %r87;
	ld.shared.u32 	%r90, [%r143];
	add.s32 	%r91, %r90, %r89;
	ld.shared.u32 	%r92, [%r143+292];
	add.s32 	%r93, %r92, %r91;
	ld.shared.u32 	%r94, [%r143+584];
	add.s32 	%r95, %r94, %r93;
	ld.shared.u32 	%r96, [%r143+876];
	add.s32 	%r97, %r96, %r95;
	ld.shared.u32 	%r98, [%r143+1168];
	add.s32 	%r99, %r98, %r97;
	ld.shared.u32 	%r100, [%r143+1460];
	add.s32 	%r101, %r100, %r99;
	ld.shared.u32 	%r102, [%r143+1752];
	add.s32 	%r103, %r102, %r101;
	ld.shared.u32 	%r104, [%r143+2044];
	add.s32 	%r147, %r104, %r103;
	add.s32 	%r144, %r144, 16;
	add.s32 	%r143, %r143, 4672;
	setp.ne.s32 	%p7, %r144, 0;
	mov.u32 	%r148, %r16;
	@%p7 bra 	$L__BB1_11;
$L__BB1_12:
	shl.b32 	%r105, %r22, 2;
	add.s32 	%r32, %r70, %r105;
	setp.lt.u32 	%p8, %r14, 7;
	@%p8 bra 	$L__BB1_14;
	add.s32 	%r107, %r148, %r3;
	mad.lo.s32 	%r108, %r107, 292, %r32;
	ld.shared.u32 	%r109, [%r108];
	add.s32 	%r110, %r109, %r147;
	ld.shared.u32 	%r111, [%r108+292];
	add.s32 	%r112, %r111, %r110;
	ld.shared.u32 	%r113, [%r108+584];
	add.s32 	%r114, %r113, %r112;
	ld.shared.u32 	%r115, [%r108+876];
	add.s32 	%r116, %r115, %r114;
	ld.shared.u32 	%r117, [%r108+1168];
	add.s32 	%r118, %r117, %r116;
	ld.shared.u32 	%r119, [%r108+1460];
	add.s32 	%r120, %r119, %r118;
	ld.shared.u32 	%r121, [%r108+1752];
	add.s32 	%r122, %r121, %r120;
	ld.shared.u32 	%r123, [%r108+2044];
	add.s32 	%r147, %r123, %r122;
	add.s32 	%r148, %r148, 8;
$L__BB1_14:
	setp.lt.u32 	%p9, %r15, 3;
	@%p9 bra 	$L__BB1_16;
	add.s32 	%r124, %r148, %r3;
	mad.lo.s32 	%r125, %r124, 292, %r32;
	ld.shared.u32 	%r126, [%r125];
	add.s32 	%r127, %r126, %r147;
	ld.shared.u32 	%r128, [%r125+292];
	add.s32 	%r129, %r128, %r127;
	ld.shared.u32 	%r130, [%r125+584];
	add.s32 	%r131, %r130, %r129;
	ld.shared.u32 	%r132, [%r125+876];
	add.s32 	%r147, %r132, %r131;
	add.s32 	%r148, %r148, 4;
$L__BB1_16:
	setp.eq.s32 	%p10, %r17, 0;
	add.s32 	%r133, %r148, %r3;
	mad.lo.s32 	%r41, %r133, 292, %r32;
	ld.shared.u32 	%r134, [%r41];
	add.s32 	%r147, %r134, %r147;
	@%p10 bra 	$L__BB1_18;
	ld.shared.u32 	%r135, [%r41+292];
	add.s32 	%r136, %r135, %r147;
	ld.shared.u32 	%r137, [%r41+584];
	add.s32 	%r147, %r137, %r136;
$L__BB1_18:
	add.s32 	%r45, %r141, 1;
	setp.ne.s32 	%p11, %r141, %r5;
	mov.u32 	%r141, %r45;
	@%p11 bra 	$L__BB1_9;
$L__BB1_19:
	mad.lo.s32 	%r138, %r54, %r4, %r51;
	cvta.to.global.u64 	%rd6, %rd4;
	mul.wide.s32 	%rd7, %r138, 4;
	add.s64 	%rd8, %rd6, %rd7;
	st.global.u32 	[%rd8], %r147;
$L__BB1_20:
	ret;

}


// ===== COMPILED SASS (sm_100) =====

	.target	sm_100

	.elftype	@"ET_EXEC"


//--------------------- .note.nv.tkinfo           --------------------------
	.section	.note.nv.tkinfo,"",@"SHT_NOTE"
	.sectionflags	@"SHF_NOTE_NV_TKINFO"
	.tkinfo
        /*0018*/ 	.word	0x00000002
        /*0030*/ 	.string	""
        /*0030*/ 	.string	"ptxas"
        /*0030*/ 	.string	"Cuda compilation tools, release 13.0, V13.0.88"
        /*0030*/ 	.string	"Build cuda_13.0.r13.0/compiler.36424714_0"
        /*0030*/ 	.string	"-arch sm_100 -m 64 "



//--------------------- .note.nv.cuinfo           --------------------------
	.section	.note.nv.cuinfo,"",@"SHT_NOTE"
	.sectionflags	@"SHF_NOTE_NV_CUINFO"
        /*0018*/ 	.short	0x0002
        /*001a*/ 	.short	0x0064
        /*001c*/ 	.short	0x0082
	.zero		2


//--------------------- .nv.info                  --------------------------
	.section	.nv.info,"",@"SHT_CUDA_INFO"
	.align	4


	//----- nvinfo : EIATTR_REGCOUNT
	.align		4
        /*0000*/ 	.byte	0x04, 0x2f
        /*0002*/ 	.short	(.L_1 - .L_0)
	.align		4
.L_0:
        /*0004*/ 	.word	index@(_Z15calculateGlobalPiS_iii)
        /*0008*/ 	.word	0x00000028


	//----- nvinfo : EIATTR_FRAME_SIZE
	.align		4
.L_1:
        /*000c*/ 	.byte	0x04, 0x11
        /*000e*/ 	.short	(.L_3 - .L_2)
	.align		4
.L_2:
        /*0010*/ 	.word	index@(_Z15calculateGlobalPiS_iii)
        /*0014*/ 	.word	0x00000000


	//----- nvinfo : EIATTR_REGCOUNT
	.align		4
.L_3:
        /*0018*/ 	.byte	0x04, 0x2f
        /*001a*/ 	.short	(.L_5 - .L_4)
	.align		4
.L_4:
        /*001c*/ 	.word	index@(_Z15calculateSharedPiS_iii)
        /*0020*/ 	.word	0x00000020


	//----- nvinfo : EIATTR_FRAME_SIZE
	.align		4
.L_5:
        /*0024*/ 	.byte	0x04, 0x11
        /*0026*/ 	.short	(.L_7 - .L_6)
	.align		4
.L_6:
        /*0028*/ 	.word	index@(_Z15calculateSharedPiS_iii)
        /*002c*/ 	.word	0x00000000


	//----- nvinfo : EIATTR_MIN_STACK_SIZE
	.align		4
.L_7:
        /*0030*/ 	.byte	0x04, 0x12
        /*0032*/ 	.short	(.L_9 - .L_8)
	.align		4
.L_8:
        /*0034*/ 	.word	index@(_Z15calculateSharedPiS_iii)
        /*0038*/ 	.word	0x00000000


	//----- nvinfo : EIATTR_MIN_STACK_SIZE
	.align		4
.L_9:
        /*003c*/ 	.byte	0x04, 0x12
        /*003e*/ 	.short	(.L_11 - .L_10)
	.align		4
.L_10:
        /*0040*/ 	.word	index@(_Z15calculateGlobalPiS_iii)
        /*0044*/ 	.word	0x00000000
.L_11:


//--------------------- .nv.compat                --------------------------
	.section	.nv.compat,"",@"SHT_CUDA_COMPAT_INFO"
	.align	4
        /*0000*/ 	.byte	0x02, 0x09, 0x00, 0x00, 0x02, 0x02, 0x01, 0x00, 0x02, 0x05, 0x05, 0x00, 0x03, 0x07, 0x01, 0x01
        /*0010*/ 	.byte	0x02, 0x03, 0x00, 0x00, 0x02, 0x06, 0x01, 0x00, 0x04, 0x0b, 0x08, 0x00, 0x09, 0x00, 0x00, 0x00
        /*0020*/ 	.byte	0x00, 0x00, 0x00, 0x00


//--------------------- .nv.info._Z15calculateSharedPiS_iii --------------------------
	.section	.nv.info._Z15calculateSharedPiS_iii,"",@"SHT_CUDA_INFO"
	.sectionflags	@""
	.align	4


	//----- nvinfo : EIATTR_CUDA_API_VERSION
	.align		4
        /*0000*/ 	.byte	0x04, 0x37
        /*0002*/ 	.short	(.L_13 - .L_12)
.L_12:
        /*0004*/ 	.word	0x00000082


	//----- nvinfo : EIATTR_KPARAM_INFO
	.align		4
.L_13:
        /*0008*/ 	.byte	0x04, 0x17
        /*000a*/ 	.short	(.L_15 - .L_14)
.L_14:
        /*000c*/ 	.word	0x00000000
        /*0010*/ 	.short	0x0004
        /*0012*/ 	.short	0x0018
        /*0014*/ 	.byte	0x00, 0xf0, 0x11, 0x00


	//----- nvinfo : EIATTR_KPARAM_INFO
	.align		4
.L_15:
        /*0018*/ 	.byte	0x04, 0x17
        /*001a*/ 	.short	(.L_17 - .L_16)
.L_16:
        /*001c*/ 	.word	0x00000000
        /*0020*/ 	.short	0x0003
        /*0022*/ 	.short	0x0014
        /*0024*/ 	.byte	0x00, 0xf0, 0x11, 0x00


	//----- nvinfo : EIATTR_KPARAM_INFO
	.align		4
.L_17:
        /*0028*/ 	.byte	0x04, 0x17
        /*002a*/ 	.short	(.L_19 - .L_18)
.L_18:
        /*002c*/ 	.word	0x00000000
        /*0030*/ 	.short	0x0002
        /*0032*/ 	.short	0x0010
        /*0034*/ 	.byte	0x00, 0xf0, 0x11, 0x00


	//----- nvinfo : EIATTR_KPARAM_INFO
	.align		4
.L_19:
        /*0038*/ 	.byte	0x04, 0x17
        /*003a*/ 	.short	(.L_21 - .L_20)
.L_20:
        /*003c*/ 	.word	0x00000000
        /*0040*/ 	.short	0x0001
        /*0042*/ 	.short	0x0008
        /*0044*/ 	.byte	0x00, 0xf5, 0x21, 0x00


	//----- nvinfo : EIATTR_KPARAM_INFO
	.align		4
.L_21:
        /*0048*/ 	.byte	0x04, 0x17
        /*004a*/ 	.short	(.L_23 - .L_22)
.L_22:
        /*004c*/ 	.word	0x00000000
        /*0050*/ 	.short	0x0000
        /*0052*/ 	.short	0x0000
        /*0054*/ 	.byte	0x00, 0xf5, 0x21, 0x00


	//----- nvinfo : EIATTR_SPARSE_MMA_MASK
	.align		4
.L_23:
        /*0058*/ 	.byte	0x03, 0x50
        /*005a*/ 	.short	0x0000


	//----- nvinfo : EIATTR_MAXREG_COUNT
	.align		4
        /*005c*/ 	.byte	0x03, 0x1b
        /*005e*/ 	.short	0x00ff


	//----- nvinfo : EIATTR_NUM_BARRIERS
	.align		4
        /*0060*/ 	.byte	0x02, 0x4c
        /*0062*/ 	.byte	0x01
	.zero		1


	//----- nvinfo : EIATTR_MERCURY_ISA_VERSION
	.align		4
        /*0064*/ 	.byte	0x03, 0x5f
        /*0066*/ 	.short	0x0101


	//----- nvinfo : EIATTR_VRC_CTA_INIT_COUNT
	.align		4
        /*0068*/ 	.byte	0x02, 0x4a
	.zero		1
	.zero		1


	//----- nvinfo : EIATTR_EXIT_INSTR_OFFSETS
	.align		4
        /*006c*/ 	.byte	0x04, 0x1c
        /*006e*/ 	.short	(.L_25 - .L_24)


	//   ....[0]....
.L_24:
        /*0070*/ 	.word	0x000000e0


	//   ....[1]....
        /*0074*/ 	.word	0x00001370


	//----- nvinfo : EIATTR_CRS_STACK_SIZE
	.align		4
.L_25:
        /*0078*/ 	.byte	0x04, 0x1e
        /*007a*/ 	.short	(.L_27 - .L_26)
.L_26:
        /*007c*/ 	.word	0x00000000


	//----- nvinfo : EIATTR_CBANK_PARAM_SIZE
	.align		4
.L_27:
        /*0080*/ 	.byte	0x03, 0x19
        /*0082*/ 	.short	0x001c


	//----- nvinfo : EIATTR_PARAM_CBANK
	.align		4
        /*0084*/ 	.byte	0x04, 0x0a
        /*0086*/ 	.short	(.L_29 - .L_28)
	.align		4
.L_28:
        /*0088*/ 	.word	index@(.nv.constant0._Z15calculateSharedPiS_iii)
        /*008c*/ 	.short	0x0380
        /*008e*/ 	.short	0x001c


	//----- nvinfo : EIATTR_SW_WAR
	.align		4
.L_29:
        /*0090*/ 	.byte	0x04, 0x36
        /*0092*/ 	.short	(.L_31 - .L_30)
.L_30:
        /*0094*/ 	.word	0x00000008
.L_31:


//--------------------- .nv.info._Z15calculateGlobalPiS_iii --------------------------
	.section	.nv.info._Z15calculateGlobalPiS_iii,"",@"SHT_CUDA_INFO"
	.sectionflags	@""
	.align	4


	//----- nvinfo : EIATTR_CUDA_API_VERSION
	.align		4
        /*0000*/ 	.byte	0x04, 0x37
        /*0002*/ 	.short	(.L_33 - .L_32)
.L_32:
        /*0004*/ 	.word	0x00000082


	//----- nvinfo : EIATTR_KPARAM_INFO
	.align		4
.L_33:
        /*0008*/ 	.byte	0x04, 0x17
        /*000a*/ 	.short	(.L_35 - .L_34)
.L_34:
        /*000c*/ 	.word	0x00000000
        /*0010*/ 	.short	0x0004
        /*0012*/ 	.short	0x0018
        /*0014*/ 	.byte	0x00, 0xf0, 0x11, 0x00


	//----- nvinfo : EIATTR_KPARAM_INFO
	.align		4
.L_35:
        /*0018*/ 	.byte	0x04, 0x17
        /*001a*/ 	.short	(.L_37 - .L_36)
.L_36:
        /*001c*/ 	.word	0x00000000
        /*0020*/ 	.short	0x0003
        /*0022*/ 	.short	0x0014
        /*0024*/ 	.byte	0x00, 0xf0, 0x11, 0x00


	//----- nvinfo : EIATTR_KPARAM_INFO
	.align		4
.L_37:
        /*0028*/ 	.byte	0x04, 0x17
        /*002a*/ 	.short	(.L_39 - .L_38)
.L_38:
        /*002c*/ 	.word	0x00000000
        /*0030*/ 	.short	0x0002
        /*0032*/ 	.short	0x0010
        /*0034*/ 	.byte	0x00, 0xf0, 0x11, 0x00


	//----- nvinfo : EIATTR_KPARAM_INFO
	.align		4
.L_39:
        /*0038*/ 	.byte	0x04, 0x17
        /*003a*/ 	.short	(.L_41 - .L_40)
.L_40:
        /*003c*/ 	.word	0x00000000
        /*0040*/ 	.short	0x0001
        /*0042*/ 	.short	0x0008
        /*0044*/ 	.byte	0x00, 0xf5, 0x21, 0x00


	//----- nvinfo : EIATTR_KPARAM_INFO
	.align		4
.L_41:
        /*0048*/ 	.byte	0x04, 0x17
        /*004a*/ 	.short	(.L_43 - .L_42)
.L_42:
        /*004c*/ 	.word	0x00000000
        /*0050*/ 	.short	0x0000
        /*0052*/ 	.short	0x0000
        /*0054*/ 	.byte	0x00, 0xf5, 0x21, 0x00


	//----- nvinfo : EIATTR_SPARSE_MMA_MASK
	.align		4
.L_43:
        /*0058*/ 	.byte	0x03, 0x50
        /*005a*/ 	.short	0x0000


	//----- nvinfo : EIATTR_MAXREG_COUNT
	.align		4
        /*005c*/ 	.byte	0x03, 0x1b
        /*005e*/ 	.short	0x00ff


	//----- nvinfo : EIATTR_MERCURY_ISA_VERSION
	.align		4
        /*0060*/ 	.byte	0x03, 0x5f
        /*0062*/ 	.short	0x0101


	//----- nvinfo : EIATTR_VRC_CTA_INIT_COUNT
	.align		4
        /*0064*/ 	.byte	0x02, 0x4a
	.zero		1
	.zero		1


	//----- nvinfo : EIATTR_EXIT_INSTR_OFFSETS
	.align		4
        /*0068*/ 	.byte	0x04, 0x1c
        /*006a*/ 	.short	(.L_45 - .L_44)


	//   ....[0]....
.L_44:
        /*006c*/ 	.word	0x000000e0


	//   ....[1]....
        /*0070*/ 	.word	0x00001010


	//----- nvinfo : EIATTR_CBANK_PARAM_SIZE
	.align		4
.L_45:
        /*0074*/ 	.byte	0x03, 0x19
        /*0076*/ 	.short	0x001c


	//----- nvinfo : EIATTR_PARAM_CBANK
	.align		4
        /*0078*/ 	.byte	0x04, 0x0a
        /*007a*/ 	.short	(.L_47 - .L_46)
	.align		4
.L_46:
        /*007c*/ 	.word	index@(.nv.constant0._Z15calculateGlobalPiS_iii)
        /*0080*/ 	.short	0x0380
        /*0082*/ 	.short	0x001c


	//----- nvinfo : EIATTR_SW_WAR
	.align		4
.L_47:
        /*0084*/ 	.byte	0x04, 0x36
        /*0086*/ 	.short	(.L_49 - .L_48)
.L_48:
        /*0088*/ 	.word	0x00000008
.L_49:


//--------------------- .nv.callgraph             --------------------------
	.section	.nv.callgraph,"",@"SHT_CUDA_CALLGRAPH"
	.align	4
	.sectionentsize	8
	.align		4
        /*0000*/ 	.word	0x00000000
	.align		4
        /*0004*/ 	.word	0xffffffff
	.align		4
        /*0008*/ 	.word	0x00000000
	.align		4
        /*000c*/ 	.word	0xfffffffe
	.align		4
        /*0010*/ 	.word	0x00000000
	.align		4
        /*0014*/ 	.word	0xfffffffd
	.align		4
        /*0018*/ 	.word	0x00000000
	.align		4
        /*001c*/ 	.word	0xfffffffc


//--------------------- .text._Z15calculateSharedPiS_iii --------------------------
	.section	.text._Z15calculateSharedPiS_iii,"ax",@progbits
	.align	128
        .global         _Z15calculateSharedPiS_iii
        .type           _Z15calculateSharedPiS_iii,@function
        .size           _Z15calculateSharedPiS_iii,(.L_x_17 - _Z15calculateSharedPiS_iii)
        .other          _Z15calculateSharedPiS_iii,@"STO_CUDA_ENTRY STV_DEFAULT"
_Z15calculateSharedPiS_iii:
.text._Z15calculateSharedPiS_iii:
[----:B------:R-:W-:Y:S01]  /*0000*/  LDC R1, c[0x0][0x37c] ;  /* 0x0000df00ff017b82 */ /* 0x000fe20000000800 */
[----:B------:R-:W0:Y:S07]  /*0010*/  S2R R0, SR_TID.Y ;  /* 0x0000000000007919 */ /* 0x000e2e0000002200 */
[----:B------:R-:W0:Y:S01]  /*0020*/  S2UR UR4, SR_CTAID.Y ;  /* 0x00000000000479c3 */ /* 0x000e220000002600 */
[----:B------:R-:W1:Y:S01]  /*0030*/  LDCU.64 UR12, c[0x0][0x390] ;  /* 0x00007200ff0c77ac */ /* 0x000e620008000a00 */
[----:B------:R-:W2:Y:S06]  /*0040*/  S2R R3, SR_TID.X ;  /* 0x0000000000037919 */ /* 0x000eac0000002100 */
[----:B------:R-:W0:Y:S08]  /*0050*/  LDC R5, c[0x0][0x364] ;  /* 0x0000d900ff057b82 */ /* 0x000e300000000800 */
[----:B------:R-:W2:Y:S01]  /*0060*/  S2UR UR5, SR_CTAID.X ;  /* 0x00000000000579c3 */ /* 0x000ea20000002500 */
[----:B-1----:R-:W-:-:S04]  /*0070*/  USHF.L.U32 UR8, UR13, 0x1, URZ ;  /* 0x000000010d087899 */ /* 0x002fc800080006ff */
[----:B------:R-:W-:-:S03]  /*0080*/  UIADD3 UR9, UPT, UPT, -UR8, UR12, URZ ;  /* 0x0000000c08097290 */ /* 0x000fc6000fffe1ff */
[----:B------:R-:W2:Y:S01]  /*0090*/  LDC R4, c[0x0][0x360] ;  /* 0x0000d800ff047b82 */ /* 0x000ea20000000800 */
[----:B0-----:R-:W-:Y:S02]  /*00a0*/  IMAD R2, R5, UR4, R0 ;  /* 0x0000000405027c24 */ /* 0x001fe4000f8e0200 */
[----:B--2---:R-:W-:-:S05]  /*00b0*/  IMAD R5, R4, UR5, R3 ;  /* 0x0000000504057c24 */ /* 0x004fca000f8e0203 */
[----:B------:R-:W-:-:S04]  /*00c0*/  VIMNMX R4, PT, PT, R2, R5, !PT ;  /* 0x0000000502047248 */ /* 0x000fc80007fe0100 */
[----:B------:R-:W-:-:S13]  /*00d0*/  ISETP.GE.AND P0, PT, R4, UR9, PT ;  /* 0x0000000904007c0c */ /* 0x000fda000bf06270 */
[----:B------:R-:W-:Y:S05]  /*00e0*/  @P0 EXIT ;  /* 0x000000000000094d */ /* 0x000fea0003800000 */
[----:B------:R-:W-:Y:S01]  /*00f0*/  LOP3.LUT P0, RZ, R3, R0, RZ, 0xfc, !PT ;  /* 0x0000000003ff7212 */ /* 0x000fe2000780fcff */
[----:B------:R-:W0:Y:S01]  /*0100*/  LDCU.64 UR10, c[0x0][0x358] ;  /* 0x00006b00ff0a77ac */ /* 0x000e220008000a00 */
[----:B------:R-:W-:Y:S11]  /*0110*/  BSSY.RECONVERGENT B0, `(.L_x_0) ;  /* 0x00000c4000007945 */ /* 0x000ff60003800200 */
[----:B------:R-:W-:Y:S05]  /*0120*/  @P0 BRA `(.L_x_1) ;  /* 0x0000000c00080947 */ /* 0x000fea0003800000 */
[----:B------:R-:W1:Y:S01]  /*0130*/  S2UR UR5, SR_CgaCtaId ;  /* 0x00000000000579c3 */ /* 0x000e620000008800 */
[----:B------:R-:W-:Y:S02]  /*0140*/  UMOV UR4, 0x400 ;  /* 0x0000040000047882 */ /* 0x000fe40000000000 */
[----:B-1----:R-:W-:-:S03]  /*0150*/  ULEA UR5, UR5, UR4, 0x18 ;  /* 0x0000000405057291 */ /* 0x002fc6000f8ec0ff */
[----:B------:R-:W-:-:S09]  /*0160*/  UMOV UR4, URZ ;  /* 0x000000ff00047c82 */ /* 0x000fd20008000000 */
.L_x_2:
[----:B-1----:R-:W1:Y:S01]  /*0170*/  LDC.64 R14, c[0x0][0x380] ;  /* 0x0000e000ff0e7b82 */ /* 0x002e620000000a00 */
[----:B------:R-:W-:-:S05]  /*0180*/  IADD3 R29, PT, PT, R5, UR4, RZ ;  /* 0x00000004051d7c10 */ /* 0x000fca000fffe0ff */
[----:B------:R-:W-:-:S04]  /*0190*/  IMAD R29, R29, UR12, R2 ;  /* 0x0000000c1d1d7c24 */ /* 0x000fc8000f8e0202 */
[C---:B------:R-:W-:Y:S01]  /*01a0*/  VIADD R9, R29.reuse, 0x4 ;  /* 0x000000041d097836 */ /* 0x040fe20000000000 */
[C---:B------:R-:W-:Y:S01]  /*01b0*/  IADD3 R13, PT, PT, R29.reuse, 0x8, RZ ;  /* 0x000000081d0d7810 */ /* 0x040fe20007ffe0ff */
[C---:B------:R-:W-:Y:S02]  /*01c0*/  VIADD R11, R29.reuse, 0xc ;  /* 0x0000000c1d0b7836 */ /* 0x040fe40000000000 */
[----:B-1----:R-:W-:-:S04]  /*01d0*/  IMAD.WIDE R6, R29, 0x4, R14 ;  /* 0x000000041d067825 */ /* 0x002fc800078e020e */
[--C-:B------:R-:W-:Y:S01]  /*01e0*/  IMAD.WIDE R8, R9, 0x4, R14.reuse ;  /* 0x0000000409087825 */ /* 0x100fe200078e020e */
[----:B0-----:R-:W2:Y:S04]  /*01f0*/  LDG.E R10, desc[UR10][R6.64] ;  /* 0x0000000a060a7981 */ /* 0x001ea8000c1e1900 */
[----:B------:R-:W3:Y:S01]  /*0200*/  LDG.E R19, desc[UR10][R6.64+0x4] ;  /* 0x0000040a06137981 */ /* 0x000ee2000c1e1900 */
[----:B------:R-:W-:-:S03]  /*0210*/  IMAD.WIDE R12, R13, 0x4, R14 ;  /* 0x000000040d0c7825 */ /* 0x000fc600078e020e */
[----:B------:R-:W4:Y:S04]  /*0220*/  LDG.E R4, desc[UR10][R8.64] ;  /* 0x0000000a08047981 */ /* 0x000f28000c1e1900 */
[----:B------:R-:W5:Y:S04]  /*0230*/  LDG.E R18, desc[UR10][R8.64+0x4] ;  /* 0x0000040a08127981 */ /* 0x000f68000c1e1900 */
[----:B------:R-:W5:Y:S04]  /*0240*/  LDG.E R20, desc[UR10][R6.64+0x8] ;  /* 0x0000080a06147981 */ /* 0x000f68000c1e1900 */
[----:B------:R0:W5:Y:S04]  /*0250*/  LDG.E R21, desc[UR10][R6.64+0xc] ;  /* 0x00000c0a06157981 */ /* 0x000168000c1e1900 */
[----:B------:R-:W5:Y:S04]  /*0260*/  LDG.E R16, desc[UR10][R12.64] ;  /* 0x0000000a0c107981 */ /* 0x000f68000c1e1900 */
[----:B------:R-:W5:Y:S01]  /*0270*/  LDG.E R17, desc[UR10][R12.64+0x4] ;  /* 0x0000040a0c117981 */ /* 0x000f62000c1e1900 */
[----:B0-----:R-:W-:-:S03]  /*0280*/  IMAD.WIDE R6, R11, 0x4, R14 ;  /* 0x000000040b067825 */ /* 0x001fc600078e020e */
[----:B------:R-:W5:Y:S04]  /*0290*/  LDG.E R26, desc[UR10][R8.64+0x8] ;  /* 0x0000080a081a7981 */ /* 0x000f68000c1e1900 */
[----:B------:R-:W5:Y:S01]  /*02a0*/  LDG.E R25, desc[UR10][R8.64+0xc] ;  /* 0x00000c0a08197981 */ /* 0x000f62000c1e1900 */
[----:B------:R-:W-:-:S03]  /*02b0*/  IADD3 R22, PT, PT, R29, 0x10, RZ ;  /* 0x000000101d167810 */ /* 0x000fc60007ffe0ff */
[----:B------:R-:W5:Y:S04]  /*02c0*/  LDG.E R23, desc[UR10][R6.64+0x4] ;  /* 0x0000040a06177981 */ /* 0x000f68000c1e1900 */
[----:B------:R-:W5:Y:S04]  /*02d0*/  LDG.E R27, desc[UR10][R12.64+0x8] ;  /* 0x0000080a0c1b7981 */ /* 0x000f68000c1e1900 */
[----:B------:R-:W5:Y:S04]  /*02e0*/  LDG.E R9, desc[UR10][R6.64] ;  /* 0x0000000a06097981 */ /* 0x000f68000c1e1900 */
[----:B------:R0:W5:Y:S04]  /*02f0*/  LDG.E R28, desc[UR10][R12.64+0xc] ;  /* 0x00000c0a0c1c7981 */ /* 0x000168000c1e1900 */
[----:B------:R-:W5:Y:S01]  /*0300*/  LDG.E R24, desc[UR10][R6.64+0x8] ;  /* 0x0000080a06187981 */ /* 0x000f62000c1e1900 */
[----:B------:R-:W-:-:S03]  /*0310*/  UIMAD UR6, UR4, 0x124, UR5 ;  /* 0x00000124040678a4 */ /* 0x000fc6000f8e0205 */
[----:B------:R1:W5:Y:S01]  /*0320*/  LDG.E R11, desc[UR10][R6.64+0xc] ;  /* 0x00000c0a060b7981 */ /* 0x000362000c1e1900 */
[----:B0-----:R-:W-:-:S05]  /*0330*/  IMAD.WIDE R12, R22, 0x4, R14 ;  /* 0x00000004160c7825 */ /* 0x001fca00078e020e */
[----:B------:R-:W5:Y:S01]  /*0340*/  LDG.E R8, desc[UR10][R12.64] ;  /* 0x0000000a0c087981 */ /* 0x000f62000c1e1900 */
[----:B-1----:R-:W-:-:S03]  /*0350*/  VIADD R7, R29, 0x14 ;  /* 0x000000141d077836 */ /* 0x002fc60000000000 */
[----:B------:R-:W5:Y:S01]  /*0360*/  LDG.E R22, desc[UR10][R12.64+0xc] ;  /* 0x00000c0a0c167981 */ /* 0x000f62000c1e1900 */
[----:B------:R-:W-:-:S03]  /*0370*/  IMAD.WIDE R6, R7, 0x4, R14 ;  /* 0x0000000407067825 */ /* 0x000fc600078e020e */
[----:B--2---:R0:W-:Y:S04]  /*0380*/  STS [UR6], R10 ;  /* 0x0000000aff007988 */ /* 0x0041e80008000806 */
[----:B---3--:R1:W-:Y:S04]  /*0390*/  STS [UR6+0x4], R19 ;  /* 0x00000413ff007988 */ /* 0x0083e80008000806 */
[----:B0-----:R-:W2:Y:S04]  /*03a0*/  LDG.E R10, desc[UR10][R12.64+0x4] ;  /* 0x0000040a0c0a7981 */ /* 0x001ea8000c1e1900 */
[----:B-1----:R0:W3:Y:S04]  /*03b0*/  LDG.E R19, desc[UR10][R12.64+0x8] ;  /* 0x0000080a0c137981 */ /* 0x0020e8000c1e1900 */
[----:B----4-:R1:W-:Y:S01]  /*03c0*/  STS [UR6+0x10], R4 ;  /* 0x00001004ff007988 */ /* 0x0103e20008000806 */
[----:B0-----:R-:W-:-:S03]  /*03d0*/  IADD3 R13, PT, PT, R29, 0x18, RZ ;  /* 0x000000181d0d7810 */ /* 0x001fc60007ffe0ff */
[----:B-----5:R0:W-:Y:S04]  /*03e0*/  STS [UR6+0x14], R18 ;  /* 0x00001412ff007988 */ /* 0x0201e80008000806 */
[----:B------:R4:W-:Y:S01]  /*03f0*/  STS [UR6+0x8], R20 ;  /* 0x00000814ff007988 */ /* 0x0009e20008000806 */
[----:B------:R-:W-:-:S03]  /*0400*/  IMAD.WIDE R12, R13, 0x4, R14 ;  /* 0x000000040d0c7825 */ /* 0x000fc600078e020e */
[----:B------:R5:W-:Y:S04]  /*0410*/  STS [UR6+0xc], R21 ;  /* 0x00000c15ff007988 */ /* 0x000be80008000806 */
[----:B-1----:R-:W3:Y:S04]  /*0420*/  LDG.E R4, desc[UR10][R6.64] ;  /* 0x0000000a06047981 */ /* 0x002ee8000c1e1900 */
[----:B0-----:R-:W3:Y:S04]  /*0430*/  LDG.E R18, desc[UR10][R6.64+0x4] ;  /* 0x0000040a06127981 */ /* 0x001ee8000c1e1900 */
[----:B----4-:R-:W4:Y:S04]  /*0440*/  LDG.E R20, desc[UR10][R6.64+0x8] ;  /* 0x0000080a06147981 */ /* 0x010f28000c1e1900 */
[----:B-----5:R0:W5:Y:S04]  /*0450*/  LDG.E R21, desc[UR10][R6.64+0xc] ;  /* 0x00000c0a06157981 */ /* 0x020168000c1e1900 */
[----:B------:R1:W-:Y:S01]  /*0460*/  STS [UR6+0x20], R16 ;  /* 0x00002010ff007988 */ /* 0x0003e20008000806 */
[----:B0-----:R-:W-:-:S03]  /*0470*/  VIADD R7, R29, 0x1c ;  /* 0x0000001c1d077836 */ /* 0x001fc60000000000 */
[----:B------:R0:W-:Y:S01]  /*0480*/  STS [UR6+0x24], R17 ;  /* 0x00002411ff007988 */ /* 0x0001e20008000806 */
[----:B------:R-:W-:-:S03]  /*0490*/  IMAD.WIDE R6, R7, 0x4, R14 ;  /* 0x0000000407067825 */ /* 0x000fc600078e020e */
[----:B-1----:R-:W4:Y:S04]  /*04a0*/  LDG.E R16, desc[UR10][R12.64] ;  /* 0x0000000a0c107981 */ /* 0x002f28000c1e1900 */
[----:B0-----:R-:W5:Y:S04]  /*04b0*/  LDG.E R17, desc[UR10][R12.64+0x4] ;  /* 0x0000040a0c117981 */ /* 0x001f68000c1e1900 */
[----:B------:R0:W-:Y:S04]  /*04c0*/  STS [UR6+0x30], R9 ;  /* 0x00003009ff007988 */ /* 0x0001e80008000806 */
[----:B------:R1:W-:Y:S04]  /*04d0*/  STS [UR6+0x34], R23 ;  /* 0x00003417ff007988 */ /* 0x0003e80008000806 */
[----:B------:R1:W-:Y:S04]  /*04e0*/  STS [UR6+0x18], R26 ;  /* 0x0000181aff007988 */ /* 0x0003e80008000806 */
[----:B------:R1:W-:Y:S04]  /*04f0*/  STS [UR6+0x1c], R25 ;  /* 0x00001c19ff007988 */ /* 0x0003e80008000806 */
[----:B0-----:R-:W5:Y:S04]  /*0500*/  LDG.E R9, desc[UR10][R6.64] ;  /* 0x0000000a06097981 */ /* 0x001f68000c1e1900 */
[----:B-1----:R-:W5:Y:S04]  /*0510*/  LDG.E R23, desc[UR10][R6.64+0x4] ;  /* 0x0000040a06177981 */ /* 0x002f68000c1e1900 */
[----:B------:R-:W5:Y:S04]  /*0520*/  LDG.E R26, desc[UR10][R12.64+0x8] ;  /* 0x0000080a0c1a7981 */ /* 0x000f68000c1e1900 */
[----:B------:R0:W5:Y:S02]  /*0530*/  LDG.E R25, desc[UR10][R12.64+0xc] ;  /* 0x00000c0a0c197981 */ /* 0x000164000c1e1900 */
[----:B0-----:R-:W-:-:S02]  /*0540*/  IADD3 R13, PT, PT, R29, 0x20, RZ ;  /* 0x000000201d0d7810 */ /* 0x001fc40007ffe0ff */
[----:B------:R0:W-:Y:S03]  /*0550*/  STS [UR6+0x2c], R28 ;  /* 0x00002c1cff007988 */ /* 0x0001e60008000806 */
[----:B------:R-:W-:Y:S01]  /*0560*/  IMAD.WIDE R12, R13, 0x4, R14 ;  /* 0x000000040d0c7825 */ /* 0x000fe200078e020e */
[----:B------:R1:W-:Y:S04]  /*0570*/  STS [UR6+0x38], R24 ;  /* 0x00003818ff007988 */ /* 0x0003e80008000806 */
[----:B0-----:R-:W5:Y:S04]  /*0580*/  LDG.E R28, desc[UR10][R6.64+0xc] ;  /* 0x00000c0a061c7981 */ /* 0x001f68000c1e1900 */
[----:B-1----:R-:W5:Y:S04]  /*0590*/  LDG.E R24, desc[UR10][R12.64] ;  /* 0x0000000a0c187981 */ /* 0x002f68000c1e1900 */
[----:B------:R0:W-:Y:S04]  /*05a0*/  STS [UR6+0x40], R8 ;  /* 0x00004008ff007988 */ /* 0x0001e80008000806 */
[----:B0-----:R-:W5:Y:S04]  /*05b0*/  LDG.E R8, desc[UR10][R12.64+0x4] ;  /* 0x0000040a0c087981 */ /* 0x001f68000c1e1900 */
[----:B------:R0:W-:Y:S04]  /*05c0*/  STS [UR6+0x28], R27 ;  /* 0x0000281bff007988 */ /* 0x0001e80008000806 */
[----:B------:R1:W-:Y:S04]  /*05d0*/  STS [UR6+0x3c], R11 ;  /* 0x00003c0bff007988 */ /* 0x0003e80008000806 */
[----:B0-----:R0:W5:Y:S04]  /*05e0*/  LDG.E R27, desc[UR10][R6.64+0x8] ;  /* 0x0000080a061b7981 */ /* 0x001168000c1e1900 */
[----:B-1----:R-:W5:Y:S01]  /*05f0*/  LDG.E R11, desc[UR10][R12.64+0xc] ;  /* 0x00000c0a0c0b7981 */ /* 0x002f62000c1e1900 */
[----:B0-----:R-:W-:-:S04]  /*0600*/  VIADD R7, R29, 0x24 ;  /* 0x000000241d077836 */ /* 0x001fc80000000000 */
[----:B------:R-:W-:Y:S01]  /*0610*/  IMAD.WIDE R6, R7, 0x4, R14 ;  /* 0x0000000407067825 */ /* 0x000fe200078e020e */
[----:B------:R0:W-:Y:S04]  /*0620*/  STS [UR6+0x4c], R22 ;  /* 0x00004c16ff007988 */ /* 0x0001e80008000806 */
[----:B0-----:R-:W5:Y:S04]  /*0630*/  LDG.E R22, desc[UR10][R6.64+0x4] ;  /* 0x0000040a06167981 */ /* 0x001f68000c1e1900 */
[----:B--2---:R0:W-:Y:S04]  /*0640*/  STS [UR6+0x44], R10 ;  /* 0x0000440aff007988 */ /* 0x0041e80008000806 */
[----:B---3--:R1:W-:Y:S04]  /*0650*/  STS [UR6+0x48], R19 ;  /* 0x00004813ff007988 */ /* 0x0083e80008000806 */
[----:B0-----:R0:W2:Y:S04]  /*0660*/  LDG.E R10, desc[UR10][R12.64+0x8] ;  /* 0x0000080a0c0a7981 */ /* 0x0010a8000c1e1900 */
[----:B-1----:R-:W3:Y:S01]  /*0670*/  LDG.E R19, desc[UR10][R6.64+0x8] ;  /* 0x0000080a06137981 */ /* 0x002ee2000c1e1900 */
[----:B0-----:R-:W-:-:S05]  /*0680*/  IADD3 R13, PT, PT, R29, 0x28, RZ ;  /* 0x000000281d0d7810 */ /* 0x001fca0007ffe0ff */
[----:B------:R-:W-:Y:S01]  /*0690*/  IMAD.WIDE R12, R13, 0x4, R14 ;  /* 0x000000040d0c7825 */ /* 0x000fe200078e020e */
[----:B------:R0:W-:Y:S04]  /*06a0*/  STS [UR6+0x50], R4 ;  /* 0x00005004ff007988 */ /* 0x0001e80008000806 */
[----:B------:R1:W-:Y:S04]  /*06b0*/  STS [UR6+0x54], R18 ;  /* 0x00005412ff007988 */ /* 0x0003e80008000806 */
[----:B0-----:R-:W3:Y:S04]  /*06c0*/  LDG.E R4, desc[UR10][R6.64] ;  /* 0x0000000a06047981 */ /* 0x001ee8000c1e1900 */
[----:B-1----:R0:W3:Y:S02]  /*06d0*/  LDG.E R18, desc[UR10][R6.64+0xc] ;  /* 0x00000c0a06127981 */ /* 0x0020e4000c1e1900 */
[----:B0-----:R-:W-:-:S02]  /*06e0*/  IADD3 R7, PT, PT, R29, 0x2c, RZ ;  /* 0x0000002c1d077810 */ /* 0x001fc40007ffe0ff */
[----:B----4-:R0:W-:Y:S03]  /*06f0*/  STS [UR6+0x60], R16 ;  /* 0x00006010ff007988 */ /* 0x0101e60008000806 */
[----:B------:R-:W-:Y:S01]  /*0700*/  IMAD.WIDE R6, R7, 0x4, R14 ;  /* 0x0000000407067825 */ /* 0x000fe200078e020e */
[----:B-----5:R1:W-:Y:S04]  /*0710*/  STS [UR6+0x64], R17 ;  /* 0x00006411ff007988 */ /* 0x0203e80008000806 */
[----:B0-----:R-:W4:Y:S04]  /*0720*/  LDG.E R16, desc[UR10][R12.64+0x8] ;  /* 0x0000080a0c107981 */ /* 0x001f28000c1e1900 */
[----:B-1----:R-:W5:Y:S04]  /*0730*/  LDG.E R17, desc[UR10][R12.64+0xc] ;  /* 0x00000c0a0c117981 */ /* 0x002f68000c1e1900 */
[----:B------:R-:W-:Y:S04]  /*0740*/  STS [UR6+0x58], R20 ;  /* 0x00005814ff007988 */ /* 0x000fe80008000806 */
[----:B------:R-:W-:Y:S04]  /*0750*/  STS [UR6+0x5c], R21 ;  /* 0x00005c15ff007988 */ /* 0x000fe80008000806 */
[----:B------:R0:W-:Y:S04]  /*0760*/  STS [UR6+0x70], R9 ;  /* 0x00007009ff007988 */ /* 0x0001e80008000806 */
[----:B------:R1:W-:Y:S04]  /*0770*/  STS [UR6+0x74], R23 ;  /* 0x00007417ff007988 */ /* 0x0003e80008000806 */
[----:B0-----:R-:W5:Y:S04]  /*0780*/  LDG.E R9, desc[UR10][R6.64] ;  /* 0x0000000a06097981 */ /* 0x001f68000c1e1900 */
[----:B-1----:R-:W5:Y:S04]  /*0790*/  LDG.E R23, desc[UR10][R6.64+0x4] ;  /* 0x0000040a06177981 */ /* 0x002f68000c1e1900 */
[----:B------:R-:W5:Y:S04]  /*07a0*/  LDG.E R20, desc[UR10][R12.64] ;  /* 0x0000000a0c147981 */ /* 0x000f68000c1e1900 */
[----:B------:R0:W5:Y:S02]  /*07b0*/  LDG.E R21, desc[UR10][R12.64+0x4] ;  /* 0x0000040a0c157981 */ /* 0x000164000c1e1900 */
[----:B0-----:R-:W-:-:S04]  /*07c0*/  VIADD R13, R29, 0x30 ;  /* 0x000000301d0d7836 */ /* 0x001fc80000000000 */
[----:B------:R-:W-:Y:S01]  /*07d0*/  IMAD.WIDE R12, R13, 0x4, R14 ;  /* 0x000000040d0c7825 */ /* 0x000fe200078e020e */
[----:B------:R-:W-:Y:S04]  /*07e0*/  STS [UR6+0x68], R26 ;  /* 0x0000681aff007988 */ /* 0x000fe80008000806 */
[----:B------:R0:W-:Y:S04]  /*07f0*/  STS [UR6+0x6c], R25 ;  /* 0x00006c19ff007988 */ /* 0x0001e80008000806 */
[----:B------:R1:W-:Y:S04]  /*0800*/  STS [UR6+0x7c], R28 ;  /* 0x00007c1cff007988 */ /* 0x0003e80008000806 */
[----:B------:R1:W-:Y:S04]  /*0810*/  STS [UR6+0x80], R24 ;  /* 0x00008018ff007988 */ /* 0x0003e80008000806 */
[----:B0-----:R-:W5:Y:S04]  /*0820*/  LDG.E R25, desc[UR10][R6.64+0x8] ;  /* 0x0000080a06197981 */ /* 0x001f68000c1e1900 */
[----:B------:R0:W5:Y:S04]  /*0830*/  LDG.E R26, desc[UR10][R6.64+0xc] ;  /* 0x00000c0a061a7981 */ /* 0x000168000c1e1900 */
[----:B-1----:R-:W5:Y:S04]  /*0840*/  LDG.E R28, desc[UR10][R12.64] ;  /* 0x0000000a0c1c7981 */ /* 0x002f68000c1e1900 */
[----:B------:R-:W5:Y:S04]  /*0850*/  LDG.E R24, desc[UR10][R12.64+0x4] ;  /* 0x0000040a0c187981 */ /* 0x000f68000c1e1900 */
[----:B------:R1:W-:Y:S04]  /*0860*/  STS [UR6+0x84], R8 ;  /* 0x00008408ff007988 */ /* 0x0003e80008000806 */
[----:B-1----:R-:W5:Y:S01]  /*0870*/  LDG.E R8, desc[UR10][R12.64+0xc] ;  /* 0x00000c0a0c087981 */ /* 0x002f62000c1e1900 */
[----:B0-----:R-:W-:-:S03]  /*0880*/  IADD3 R7, PT, PT, R29, 0x34, RZ ;  /* 0x000000341d077810 */ /* 0x001fc60007ffe0ff */
[----:B------:R-:W-:Y:S04]  /*0890*/  STS [UR6+0x8c], R11 ;  /* 0x00008c0bff007988 */ /* 0x000fe80008000806 */
[----:B------:R0:W-:Y:S04]  /*08a0*/  STS [UR6+0x78], R27 ;  /* 0x0000781bff007988 */ /* 0x0001e80008000806 */
[----:B------:R-:W-:Y:S04]  /*08b0*/  STS [UR6+0x94], R22 ;  /* 0x00009416ff007988 */ /* 0x000fe80008000806 */
[----:B0-----:R0:W5:Y:S02]  /*08c0*/  LDG.E R27, desc[UR10][R12.64+0x8] ;  /* 0x0000080a0c1b7981 */ /* 0x001164000c1e1900 */
[----:B0-----:R-:W-:-:S02]  /*08d0*/  IADD3 R13, PT, PT, R29, 0x38, RZ ;  /* 0x000000381d0d7810 */ /* 0x001fc40007ffe0ff */
[----:B--2---:R0:W-:Y:S02]  /*08e0*/  STS [UR6+0x88], R10 ;  /* 0x0000880aff007988 */ /* 0x0041e40008000806 */
[----:B0-----:R-:W-:-:S05]  /*08f0*/  IMAD.WIDE R10, R7, 0x4, R14 ;  /* 0x00000004070a7825 */ /* 0x001fca00078e020e */
[----:B------:R-:W2:Y:S04]  /*0900*/  LDG.E R6, desc[UR10][R10.64+0x4] ;  /* 0x0000040a0a067981 */ /* 0x000ea8000c1e1900 */
[----:B------:R-:W2:Y:S04]  /*0910*/  LDG.E R7, desc[UR10][R10.64+0x8] ;  /* 0x0000080a0a077981 */ /* 0x000ea8000c1e1900 */
[----:B------:R-:W2:Y:S04]  /*0920*/  LDG.E R22, desc[UR10][R10.64+0xc] ;  /* 0x00000c0a0a167981 */ /* 0x000ea8000c1e1900 */
[----:B---3--:R0:W-:Y:S04]  /*0930*/  STS [UR6+0x90], R4 ;  /* 0x00009004ff007988 */ /* 0x0081e80008000806 */
[----:B0-----:R0:W3:Y:S04]  /*0940*/  LDG.E R4, desc[UR10][R10.64] ;  /* 0x0000000a0a047981 */ /* 0x0010e8000c1e1900 */
[----:B------:R-:W-:Y:S01]  /*0950*/  STS [UR6+0x98], R19 ;  /* 0x00009813ff007988 */ /* 0x000fe20008000806 */
[----:B0-----:R-:W-:-:S03]  /*0960*/  VIADD R11, R29, 0x3c ;  /* 0x0000003c1d0b7836 */ /* 0x001fc60000000000 */
[----:B------:R0:W-:Y:S04]  /*0970*/  STS [UR6+0x9c], R18 ;  /* 0x00009c12ff007988 */ /* 0x0001e80008000806 */
[----:B----4-:R-:W-:Y:S01]  /*0980*/  STS [UR6+0xa8], R16 ;  /* 0x0000a810ff007988 */ /* 0x010fe20008000806 */
[----:B0-----:R-:W-:-:S03]  /*0990*/  IMAD.WIDE R18, R13, 0x4, R14 ;  /* 0x000000040d127825 */ /* 0x001fc600078e020e */
[----:B-----5:R0:W-:Y:S04]  /*09a0*/  STS [UR6+0xac], R17 ;  /* 0x0000ac11ff007988 */ /* 0x0201e80008000806 */
[----:B------:R-:W4:Y:S01]  /*09b0*/  LDG.E R13, desc[UR10][R18.64+0x8] ;  /* 0x0000080a120d7981 */ /* 0x000f22000c1e1900 */
[----:B0-----:R-:W-:-:S03]  /*09c0*/  IMAD.WIDE R16, R11, 0x4, R14 ;  /* 0x000000040b107825 */ /* 0x001fc600078e020e */
[----:B------:R-:W5:Y:S04]  /*09d0*/  LDG.E R12, desc[UR10][R18.64+0xc] ;  /* 0x00000c0a120c7981 */ /* 0x000f68000c1e1900 */
[----:B------:R-:W5:Y:S04]  /*09e0*/  LDG.E R11, desc[UR10][R16.64] ;  /* 0x0000000a100b7981 */ /* 0x000f68000c1e1900 */
[----:B------:R-:W5:Y:S04]  /*09f0*/  LDG.E R10, desc[UR10][R16.64+0x4] ;  /* 0x0000040a100a7981 */ /* 0x000f68000c1e1900 */
[----:B------:R0:W-:Y:S04]  /*0a00*/  STS [UR6+0xb0], R9 ;  /* 0x0000b009ff007988 */ /* 0x0001e80008000806 */
[----:B------:R1:W-:Y:S04]  /*0a10*/  STS [UR6+0xb4], R23 ;  /* 0x0000b417ff007988 */ /* 0x0003e80008000806 */
[----:B------:R-:W-:Y:S04]  /*0a20*/  STS [UR6+0xa0], R20 ;  /* 0x0000a014ff007988 */ /* 0x000fe80008000806 */
[----:B------:R1:W-:Y:S04]  /*0a30*/  STS [UR6+0xa4], R21 ;  /* 0x0000a415ff007988 */ /* 0x0003e80008000806 */
[----:B0-----:R-:W5:Y:S04]  /*0a40*/  LDG.E R9, desc[UR10][R16.64+0x8] ;  /* 0x0000080a10097981 */ /* 0x001f68000c1e1900 */
[----:B-1----:R0:W5:Y:S04]  /*0a50*/  LDG.E R23, desc[UR10][R16.64+0xc] ;  /* 0x00000c0a10177981 */ /* 0x002168000c1e1900 */
[----:B------:R-:W5:Y:S04]  /*0a60*/  LDG.E R21, desc[UR10][R18.64] ;  /* 0x0000000a12157981 */ /* 0x000f68000c1e1900 */
[----:B------:R1:W5:Y:S01]  /*0a70*/  LDG.E R20, desc[UR10][R18.64+0x4] ;  /* 0x0000040a12147981 */ /* 0x000362000c1e1900 */
[----:B0-----:R-:W-:-:S02]  /*0a80*/  IADD3 R17, PT, PT, R29, 0x48, RZ ;  /* 0x000000481d117810 */ /* 0x001fc40007ffe0ff */
[C---:B-1----:R-:W-:Y:S01]  /*0a90*/  IADD3 R19, PT, PT, R29.reuse, 0x40, RZ ;  /* 0x000000401d137810 */ /* 0x042fe20007ffe0ff */
[----:B------:R-:W-:Y:S02]  /*0aa0*/  VIADD R29, R29, 0x44 ;  /* 0x000000441d1d7836 */ /* 0x000fe40000000000 */
[----:B------:R-:W-:-:S04]  /*0ab0*/  IMAD.WIDE R16, R17, 0x4, R14 ;  /* 0x0000000411107825 */ /* 0x000fc800078e020e */
[--C-:B------:R-:W-:Y:S01]  /*0ac0*/  IMAD.WIDE R18, R19, 0x4, R14.reuse ;  /* 0x0000000413127825 */ /* 0x100fe200078e020e */
[----:B------:R0:W-:Y:S03]  /*0ad0*/  STS [UR6+0xb8], R25 ;  /* 0x0000b819ff007988 */ /* 0x0001e60008000806 */
[----:B------:R-:W-:Y:S01]  /*0ae0*/  IMAD.WIDE R14, R29, 0x4, R14 ;  /* 0x000000041d0e7825 */ /* 0x000fe200078e020e */
[----:B------:R-:W-:Y:S04]  /*0af0*/  STS [UR6+0xbc], R26 ;  /* 0x0000bc1aff007988 */ /* 0x000fe80008000806 */
[----:B------:R-:W-:Y:S04]  /*0b00*/  STS [UR6+0xc0], R28 ;  /* 0x0000c01cff007988 */ /* 0x000fe80008000806 */
[----:B------:R1:W-:Y:S04]  /*0b10*/  STS [UR6+0xc4], R24 ;  /* 0x0000c418ff007988 */ /* 0x0003e80008000806 */
[----:B0-----:R-:W5:Y:S04]  /*0b20*/  LDG.E R25, desc[UR10][R18.64+0x4] ;  /* 0x0000040a12197981 */ /* 0x001f68000c1e1900 */
[----:B-1----:R-:W5:Y:S04]  /*0b30*/  LDG.E R24, desc[UR10][R18.64] ;  /* 0x0000000a12187981 */ /* 0x002f68000c1e1900 */
[----:B------:R-:W5:Y:S04]  /*0b40*/  LDG.E R26, desc[UR10][R18.64+0x8] ;  /* 0x0000080a121a7981 */ /* 0x000f68000c1e1900 */
[----:B------:R-:W5:Y:S04]  /*0b50*/  LDG.E R28, desc[UR10][R18.64+0xc] ;  /* 0x00000c0a121c7981 */ /* 0x000f68000c1e1900 */
[----:B------:R-:W5:Y:S04]  /*0b60*/  LDG.E R16, desc[UR10][R16.64] ;  /* 0x0000000a10107981 */ /* 0x000f68000c1e1900 */
[----:B------:R0:W-:Y:S04]  /*0b70*/  STS [UR6+0xcc], R8 ;  /* 0x0000cc08ff007988 */ /* 0x0001e80008000806 */
[----:B------:R-:W5:Y:S04]  /*0b80*/  LDG.E R29, desc[UR10][R14.64+0x4] ;  /* 0x0000040a0e1d7981 */ /* 0x000f68000c1e1900 */
[----:B------:R-:W5:Y:S04]  /*0b90*/  LDG.E R17, desc[UR10][R14.64] ;  /* 0x0000000a0e117981 */ /* 0x000f68000c1e1900 */
[----:B0-----:R-:W5:Y:S04]  /*0ba0*/  LDG.E R8, desc[UR10][R14.64+0x8] ;  /* 0x0000080a0e087981 */ /* 0x001f68000c1e1900 */
[----:B------:R-:W5:Y:S04]  /*0bb0*/  LDG.E R18, desc[UR10][R14.64+0xc] ;  /* 0x00000c0a0e127981 */ /* 0x000f68000c1e1900 */
[----:B------:R1:W-:Y:S01]  /*0bc0*/  STS [UR6+0xc8], R27 ;  /* 0x0000c81bff007988 */ /* 0x0003e20008000806 */
[----:B------:R-:W-:-:S04]  /*0bd0*/  UIADD3 UR4, UPT, UPT, UR4, 0x1, URZ ;  /* 0x0000000104047890 */ /* 0x000fc8000fffe0ff */
[----:B------:R-:W-:Y:S01]  /*0be0*/  UISETP.NE.AND UP0, UPT, UR4, 0x49, UPT ;  /* 0x000000490400788c */ /* 0x000fe2000bf05270 */
[----:B--2---:R1:W-:Y:S04]  /*0bf0*/  STS [UR6+0xd4], R6 ;  /* 0x0000d406ff007988 */ /* 0x0043e80008000806 */
[----:B------:R1:W-:Y:S04]  /*0c00*/  STS [UR6+0xd8], R7 ;  /* 0x0000d807ff007988 */ /* 0x0003e80008000806 */
[----:B------:R1:W-:Y:S04]  /*0c10*/  STS [UR6+0xdc], R22 ;  /* 0x0000dc16ff007988 */ /* 0x0003e80008000806 */
[----:B---3--:R1:W-:Y:S04]  /*0c20*/  STS [UR6+0xd0], R4 ;  /* 0x0000d004ff007988 */ /* 0x0083e80008000806 */
[----:B----4-:R1:W-:Y:S04]  /*0c30*/  STS [UR6+0xe8], R13 ;  /* 0x0000e80dff007988 */ /* 0x0103e80008000806 */
[----:B-----5:R1:W-:Y:S04]  /*0c40*/  STS [UR6+0xec], R12 ;  /* 0x0000ec0cff007988 */ /* 0x0203e80008000806 */
[----:B------:R1:W-:Y:S04]  /*0c50*/  STS [UR6+0xf0], R11 ;  /* 0x0000f00bff007988 */ /* 0x0003e80008000806 */
        /* <DEDUP_REMOVED lines=13> */
[----:B------:R1:W-:Y:S01]  /*0d30*/  STS [UR6+0x11c], R18 ;  /* 0x00011c12ff007988 */ /* 0x0003e20008000806 */
[----:B------:R-:W-:Y:S05]  /*0d40*/  BRA.U UP0, `(.L_x_2) ;  /* 0xfffffff500087547 */ /* 0x000fea000b83ffff */
.L_x_1:
[----:B0-----:R-:W-:Y:S05]  /*0d50*/  BSYNC.RECONVERGENT B0 ;  /* 0x0000000000007941 */ /* 0x001fea0003800200 */
.L_x_0:
[----:B------:R-:W-:Y:S01]  /*0d60*/  BAR.SYNC.DEFER_BLOCKING 0x0 ;  /* 0x0000000000007b1d */ /* 0x000fe20000010000 */
[----:B------:R-:W-:Y:S01]  /*0d70*/  UISETP.GE.AND UP0, UPT, UR13, URZ, UPT ;  /* 0x000000ff0d00728c */ /* 0x000fe2000bf06270 */
[----:B-1----:R-:W-:-:S08]  /*0d80*/  HFMA2 R6, -RZ, RZ, 0, 0 ;  /* 0x00000000ff067431 */ /* 0x002fd000000001ff */
[----:B------:R-:W-:Y:S05]  /*0d90*/  BRA.U !UP0, `(.L_x_3) ;  /* 0x0000000508647547 */ /* 0x000fea000b800000 */
[----:B------:R-:W0:Y:S01]  /*0da0*/  S2R R7, SR_CgaCtaId ;  /* 0x0000000000077919 */ /* 0x000e220000008800 */
[----:B------:R-:W-:Y:S01]  /*0db0*/  MOV R4, 0x400 ;  /* 0x0000040000047802 */ /* 0x000fe20000000f00 */
[----:B------:R-:W-:Y:S01]  /*0dc0*/  UIADD3 UR4, UPT, UPT, UR8, 0x1, URZ ;  /* 0x0000000108047890 */ /* 0x000fe2000fffe0ff */
[----:B------:R-:W-:Y:S01]  /*0dd0*/  MOV R6, RZ ;  /* 0x000000ff00067202 */ /* 0x000fe20000000f00 */
[----:B------:R-:W-:Y:S02]  /*0de0*/  ULOP3.LUT UR5, UR8, 0xe, URZ, 0xc0, !UPT ;  /* 0x0000000e08057892 */ /* 0x000fe4000f8ec0ff */
[----:B------:R-:W-:Y:S02]  /*0df0*/  ULOP3.LUT UR6, UR4, 0x7ffffff0, URZ, 0xc0, !UPT ;  /* 0x7ffffff004067892 */ /* 0x000fe4000f8ec0ff */
[----:B------:R-:W-:Y:S02]  /*0e00*/  ULOP3.LUT UR4, UR8, 0x6, URZ, 0xc0, !UPT ;  /* 0x0000000608047892 */ /* 0x000fe4000f8ec0ff */
[----:B------:R-:W-:-:S02]  /*0e10*/  UISETP.GE.U32.AND UP0, UPT, UR5, 0x7, UPT ;  /* 0x000000070500788c */ /* 0x000fc4000bf06070 */
[----:B------:R-:W-:Y:S02]  /*0e20*/  UISETP.GE.U32.AND UP1, UPT, UR4, 0x3, UPT ;  /* 0x000000030400788c */ /* 0x000fe4000bf26070 */
[----:B------:R-:W-:Y:S01]  /*0e30*/  UIADD3 UR7, UPT, UPT, -UR6, URZ, URZ ;  /* 0x000000ff06077290 */ /* 0x000fe2000fffe1ff */
[----:B------:R-:W-:Y:S01]  /*0e40*/  UMOV UR4, URZ ;  /* 0x000000ff00047c82 */ /* 0x000fe20008000000 */
[----:B0-----:R-:W-:-:S05]  /*0e50*/  LEA R4, R7, R4, 0x18 ;  /* 0x0000000407047211 */ /* 0x001fca00078ec0ff */
[----:B------:R-:W-:-:S04]  /*0e60*/  IMAD R7, R3, 0x124, R4 ;  /* 0x0000012403077824 */ /* 0x000fc800078e0204 */
[----:B------:R-:W-:-:S07]  /*0e70*/  VIADD R7, R7, 0x920 ;  /* 0x0000092007077836 */ /* 0x000fce0000000000 */
.L_x_8:
[----:B------:R-:W-:Y:S01]  /*0e80*/  UISETP.GE.U32.AND UP3, UPT, UR8, 0xf, UPT ;  /* 0x0000000f0800788c */ /* 0x000fe2000bf66070 */
[----:B------:R-:W-:Y:S01]  /*0e90*/  IADD3 R9, PT, PT, R0, UR4, RZ ;  /* 0x0000000400097c10 */ /* 0x000fe2000fffe0ff */
[----:B------:R-:W-:Y:S01]  /*0ea0*/  UMOV UR5, UR4 ;  /* 0x0000000400057c82 */ /* 0x000fe20008000000 */
[----:B------:R-:W-:Y:S02]  /*0eb0*/  UIADD3 UR4, UPT, UPT, UR4, 0x1, URZ ;  /* 0x0000000104047890 */ /* 0x000fe4000fffe0ff */
[----:B------:R-:W-:-:S03]  /*0ec0*/  UISETP.NE.AND UP2, UPT, UR5, UR8, UPT ;  /* 0x000000080500728c */ /* 0x000fc6000bf45270 */
[----:B------:R-:W-:Y:S01]  /*0ed0*/  UMOV UR5, URZ ;  /* 0x000000ff00057c82 */ /* 0x000fe20008000000 */
[----:B------:R-:W-:Y:S07]  /*0ee0*/  BRA.U !UP3, `(.L_x_4) ;  /* 0x000000010b7c7547 */ /* 0x000fee000b800000 */
[----:B------:R-:W-:Y:S01]  /*0ef0*/  LEA R8, R9, R7, 0x2 ;  /* 0x0000000709087211 */ /* 0x000fe200078e10ff */
[----:B------:R-:W-:-:S06]  /*0f00*/  UMOV UR5, UR7 ;  /* 0x0000000700057c82 */ /* 0x000fcc0008000000 */
.L_x_5:
[----:B------:R-:W-:Y:S01]  /*0f10*/  LDS R17, [R8+-0x920] ;  /* 0xfff6e00008117984 */ /* 0x000fe20000000800 */
[----:B------:R-:W-:-:S03]  /*0f20*/  UIADD3 UR5, UPT, UPT, UR5, 0x10, URZ ;  /* 0x0000001005057890 */ /* 0x000fc6000fffe0ff */
[----:B------:R-:W0:Y:S01]  /*0f30*/  LDS R16, [R8+-0x7fc] ;  /* 0xfff8040008107984 */ /* 0x000e220000000800 */
[----:B------:R-:W-:-:S03]  /*0f40*/  UISETP.NE.AND UP3, UPT, UR5, URZ, UPT ;  /* 0x000000ff0500728c */ /* 0x000fc6000bf65270 */
[----:B------:R-:W-:Y:S04]  /*0f50*/  LDS R19, [R8+-0x6d8] ;  /* 0xfff9280008137984 */ /* 0x000fe80000000800 */
[----:B------:R-:W1:Y:S04]  /*0f60*/  LDS R18, [R8+-0x5b4] ;  /* 0xfffa4c0008127984 */ /* 0x000e680000000800 */
[----:B------:R-:W-:Y:S04]  /*0f70*/  LDS R21, [R8+-0x490] ;  /* 0xfffb700008157984 */ /* 0x000fe80000000800 */
[----:B------:R-:W2:Y:S04]  /*0f80*/  LDS R20, [R8+-0x36c] ;  /* 0xfffc940008147984 */ /* 0x000ea80000000800 */
[----:B------:R-:W-:Y:S04]  /*0f90*/  LDS R23, [R8+-0x248] ;  /* 0xfffdb80008177984 */ /* 0x000fe80000000800 */
[----:B------:R-:W3:Y:S04]  /*0fa0*/  LDS R22, [R8+-0x124] ;  /* 0xfffedc0008167984 */ /* 0x000ee80000000800 */
[----:B------:R-:W-:Y:S04]  /*0fb0*/  LDS R25, [R8] ;  /* 0x0000000008197984 */ /* 0x000fe80000000800 */
[----:B------:R-:W4:Y:S04]  /*0fc0*/  LDS R24, [R8+0x124] ;  /* 0x0001240008187984 */ /* 0x000f280000000800 */
[----:B------:R-:W-:Y:S04]  /*0fd0*/  LDS R15, [R8+0x248] ;  /* 0x00024800080f7984 */ /* 0x000fe80000000800 */
[----:B------:R-:W5:Y:S01]  /*0fe0*/  LDS R14, [R8+0x36c] ;  /* 0x00036c00080e7984 */ /* 0x000f620000000800 */
[----:B0-----:R-:W-:-:S03]  /*0ff0*/  IADD3 R16, PT, PT, R16, R17, R6 ;  /* 0x0000001110107210 */ /* 0x001fc60007ffe006 */
[----:B------:R-:W-:Y:S04]  /*1000*/  LDS R13, [R8+0x490] ;  /* 0x00049000080d7984 */ /* 0x000fe80000000800 */
[----:B------:R-:W0:Y:S01]  /*1010*/  LDS R12, [R8+0x5b4] ;  /* 0x0005b400080c7984 */ /* 0x000e220000000800 */
[----:B-1----:R-:W-:-:S03]  /*1020*/  IADD3 R16, PT, PT, R18, R19, R16 ;  /* 0x0000001312107210 */ /* 0x002fc60007ffe010 */
[----:B------:R-:W-:Y:S04]  /*1030*/  LDS R11, [R8+0x6d8] ;  /* 0x0006d800080b7984 */ /* 0x000fe80000000800 */
[----:B------:R1:W0:Y:S01]  /*1040*/  LDS R10, [R8+0x7fc] ;  /* 0x0007fc00080a7984 */ /* 0x0002220000000800 */
[----:B--2---:R-:W-:-:S04]  /*1050*/  IADD3 R16, PT, PT, R20, R21, R16 ;  /* 0x0000001514107210 */ /* 0x004fc80007ffe010 */
[----:B---3--:R-:W-:Y:S01]  /*1060*/  IADD3 R16, PT, PT, R22, R23, R16 ;  /* 0x0000001716107210 */ /* 0x008fe20007ffe010 */
[----:B-1----:R-:W-:-:S03]  /*1070*/  VIADD R8, R8, 0x1240 ;  /* 0x0000124008087836 */ /* 0x002fc60000000000 */
[----:B----4-:R-:W-:-:S04]  /*1080*/  IADD3 R16, PT, PT, R24, R25, R16 ;  /* 0x0000001918107210 */ /* 0x010fc80007ffe010 */
[----:B-----5:R-:W-:-:S04]  /*1090*/  IADD3 R14, PT, PT, R14, R15, R16 ;  /* 0x0000000f0e0e7210 */ /* 0x020fc80007ffe010 */
[----:B0-----:R-:W-:-:S04]  /*10a0*/  IADD3 R12, PT, PT, R12, R13, R14 ;  /* 0x0000000d0c0c7210 */ /* 0x001fc80007ffe00e */
[----:B------:R-:W-:Y:S01]  /*10b0*/  IADD3 R6, PT, PT, R10, R11, R12 ;  /* 0x0000000b0a067210 */ /* 0x000fe20007ffe00c */
[----:B------:R-:W-:Y:S06]  /*10c0*/  BRA.U UP3, `(.L_x_5) ;  /* 0xfffffffd03907547 */ /* 0x000fec000b83ffff */
[----:B------:R-:W-:-:S05]  /*10d0*/  UMOV UR5, UR6 ;  /* 0x0000000600057c82 */ /* 0x000fca0008000000 */
.L_x_4:
[----:B------:R-:W-:Y:S01]  /*10e0*/  LEA R9, R9, R4, 0x2 ;  /* 0x0000000409097211 */ /* 0x000fe200078e10ff */
[----:B------:R-:W-:Y:S06]  /*10f0*/  BRA.U !UP0, `(.L_x_6) ;  /* 0x00000001083c7547 */ /* 0x000fec000b800000 */
[----:B------:R-:W-:Y:S01]  /*1100*/  IADD3 R8, PT, PT, R3, UR5, RZ ;  /* 0x0000000503087c10 */ /* 0x000fe2000fffe0ff */
[----:B------:R-:W-:-:S04]  /*1110*/  UIADD3 UR5, UPT, UPT, UR5, 0x8, URZ ;  /* 0x0000000805057890 */ /* 0x000fc8000fffe0ff */
[----:B------:R-:W-:-:S05]  /*1120*/  IMAD R8, R8, 0x124, R9 ;  /* 0x0000012408087824 */ /* 0x000fca00078e0209 */
[----:B------:R-:W-:Y:S04]  /*1130*/  LDS R11, [R8] ;  /* 0x00000000080b7984 */ /* 0x000fe80000000800 */
[----:B------:R-:W0:Y:S04]  /*1140*/  LDS R10, [R8+0x124] ;  /* 0x00012400080a7984 */ /* 0x000e280000000800 */
[----:B------:R-:W-:Y:S04]  /*1150*/  LDS R13, [R8+0x248] ;  /* 0x00024800080d7984 */ /* 0x000fe80000000800 */
[----:B------:R-:W1:Y:S04]  /*1160*/  LDS R12, [R8+0x36c] ;  /* 0x00036c00080c7984 */ /* 0x000e680000000800 */
[----:B------:R-:W-:Y:S04]  /*1170*/  LDS R15, [R8+0x490] ;  /* 0x00049000080f7984 */ /* 0x000fe80000000800 */
[----:B------:R-:W2:Y:S04]  /*1180*/  LDS R14, [R8+0x5b4] ;  /* 0x0005b400080e7984 */ /* 0x000ea80000000800 */
[----:B------:R-:W-:Y:S04]  /*1190*/  LDS R17, [R8+0x6d8] ;  /* 0x0006d80008117984 */ /* 0x000fe80000000800 */
[----:B------:R-:W3:Y:S01]  /*11a0*/  LDS R16, [R8+0x7fc] ;  /* 0x0007fc0008107984 */ /* 0x000ee20000000800 */
[----:B0-----:R-:W-:-:S04]  /*11b0*/  IADD3 R10, PT, PT, R10, R11, R6 ;  /* 0x0000000b0a0a7210 */ /* 0x001fc80007ffe006 */
[----:B-1----:R-:W-:-:S04]  /*11c0*/  IADD3 R10, PT, PT, R12, R13, R10 ;  /* 0x0000000d0c0a7210 */ /* 0x002fc80007ffe00a */
[----:B--2---:R-:W-:-:S04]  /*11d0*/  IADD3 R10, PT, PT, R14, R15, R10 ;  /* 0x0000000f0e0a7210 */ /* 0x004fc80007ffe00a */
[----:B---3--:R-:W-:-:S07]  /*11e0*/  IADD3 R6, PT, PT, R16, R17, R10 ;  /* 0x0000001110067210 */ /* 0x008fce0007ffe00a */
.L_x_6:
[----:B------:R-:W-:Y:S05]  /*11f0*/  BRA.U !UP1, `(.L_x_7) ;  /* 0x0000000109247547 */ /* 0x000fea000b800000 */
[----:B------:R-:W-:Y:S01]  /*1200*/  VIADD R8, R3, UR5 ;  /* 0x0000000503087c36 */ /* 0x000fe20008000000 */
[----:B------:R-:W-:-:S03]  /*1210*/  UIADD3 UR5, UPT, UPT, UR5, 0x4, URZ ;  /* 0x0000000405057890 */ /* 0x000fc6000fffe0ff */
[----:B------:R-:W-:-:S05]  /*1220*/  IMAD R8, R8, 0x124, R9 ;  /* 0x0000012408087824 */ /* 0x000fca00078e0209 */
[----:B------:R-:W-:Y:S04]  /*1230*/  LDS R11, [R8] ;  /* 0x00000000080b7984 */ /* 0x000fe80000000800 */
[----:B------:R-:W0:Y:S04]  /*1240*/  LDS R10, [R8+0x124] ;  /* 0x00012400080a7984 */ /* 0x000e280000000800 */
[----:B------:R-:W-:Y:S04]  /*1250*/  LDS R13, [R8+0x248] ;  /* 0x00024800080d7984 */ /* 0x000fe80000000800 */
[----:B------:R-:W1:Y:S01]  /*1260*/  LDS R12, [R8+0x36c] ;  /* 0x00036c00080c7984 */ /* 0x000e620000000800 */
[----:B0-----:R-:W-:-:S04]  /*1270*/  IADD3 R6, PT, PT, R10, R11, R6 ;  /* 0x0000000b0a067210 */ /* 0x001fc80007ffe006 */
[----:B-1----:R-:W-:-:S07]  /*1280*/  IADD3 R6, PT, PT, R12, R13, R6 ;  /* 0x0000000d0c067210 */ /* 0x002fce0007ffe006 */
.L_x_7:
[----:B------:R-:W0:Y:S01]  /*1290*/  LDC R10, c[0x0][0x394] ;  /* 0x0000e500ff0a7b82 */ /* 0x000e220000000800 */
[----:B------:R-:W-:Y:S02]  /*12a0*/  IADD3 R8, PT, PT, R3, UR5, RZ ;  /* 0x0000000503087c10 */ /* 0x000fe4000fffe0ff */
[----:B0-----:R-:W-:-:S03]  /*12b0*/  LOP3.LUT P0, RZ, R10, 0x1, RZ, 0xc0, !PT ;  /* 0x000000010aff7812 */ /* 0x001fc6000780c0ff */
[----:B------:R-:W-:-:S05]  /*12c0*/  IMAD R10, R8, 0x124, R9 ;  /* 0x00000124080a7824 */ /* 0x000fca00078e0209 */
[----:B------:R-:W0:Y:S05]  /*12d0*/  LDS R9, [R10] ;  /* 0x000000000a097984 */ /* 0x000e2a0000000800 */
[----:B------:R-:W-:Y:S04]  /*12e0*/  @P0 LDS R11, [R10+0x124] ;  /* 0x000124000a0b0984 */ /* 0x000fe80000000800 */
[----:B------:R-:W1:Y:S01]  /*12f0*/  @P0 LDS R8, [R10+0x248] ;  /* 0x000248000a080984 */ /* 0x000e620000000800 */
[----:B0-----:R-:W-:-:S04]  /*1300*/  IADD3 R6, PT, PT, R9, R6, RZ ;  /* 0x0000000609067210 */ /* 0x001fc80007ffe0ff */
[----:B-1----:R-:W-:Y:S01]  /*1310*/  @P0 IADD3 R6, PT, PT, R8, R11, R6 ;  /* 0x0000000b08060210 */ /* 0x002fe20007ffe006 */
[----:B------:R-:W-:Y:S06]  /*1320*/  BRA.U UP2, `(.L_x_8) ;  /* 0xfffffff902d47547 */ /* 0x000fec000b83ffff */
.L_x_3:
[----:B------:R-:W0:Y:S01]  /*1330*/  LDC.64 R8, c[0x0][0x388] ;  /* 0x0000e200ff087b82 */ /* 0x000e220000000a00 */
[----:B------:R-:W-:-:S04]  /*1340*/  IMAD R3, R5, UR9, R2 ;  /* 0x0000000905037c24 */ /* 0x000fc8000f8e0202 */
[----:B0-----:R-:W-:-:S05]  /*1350*/  IMAD.WIDE R2, R3, 0x4, R8 ;  /* 0x0000000403027825 */ /* 0x001fca00078e0208 */
[----:B------:R-:W-:Y:S01]  /*1360*/  STG.E desc[UR10][R2.64], R6 ;  /* 0x0000000602007986 */ /* 0x000fe2000c10190a */
[----:B------:R-:W-:Y:S05]  /*1370*/  EXIT ;  /* 0x000000000000794d */ /* 0x000fea0003800000 */
.L_x_9:
[----:B------:R-:W-:-:S00]  /*1380*/  BRA `(.L_x_9) ;  /* 0xfffffffc00fc7947 */ /* 0x000fc0000383ffff */
[----:B------:R-:W-:-:S00]  /*1390*/  NOP ;  /* 0x0000000000007918 */ /* 0x000fc00000000000 */
        /* <DEDUP_REMOVED lines=14> */
.L_x_17:


//--------------------- .text._Z15calculateGlobalPiS_iii --------------------------
	.section	.text._Z15calculateGlobalPiS_iii,"ax",@progbits
	.align	128
        .global         _Z15calculateGlobalPiS_iii
        .type           _Z15calculateGlobalPiS_iii,@function
        .size           _Z15calculateGlobalPiS_iii,(.L_x_18 - _Z15calculateGlobalPiS_iii)
        .other          _Z15calculateGlobalPiS_iii,@"STO_CUDA_ENTRY STV_DEFAULT"
_Z15calculateGlobalPiS_iii:
.text._Z15calculateGlobalPiS_iii:
[----:B------:R-:W-:Y:S01]  /*0000*/  LDC R1, c[0x0][0x37c] ;  /* 0x0000df00ff017b82 */ /* 0x000fe20000000800 */
[----:B------:R-:W0:Y:S07]  /*0010*/  S2R R0, SR_TID.Y ;  /* 0x0000000000007919 */ /* 0x000e2e0000002200 */
[----:B------:R-:W0:Y:S01]  /*0020*/  S2UR UR4, SR_CTAID.Y ;  /* 0x00000000000479c3 */ /* 0x000e220000002600 */
[----:B------:R-:W1:Y:S01]  /*0030*/  LDCU.64 UR12, c[0x0][0x390] ;  /* 0x00007200ff0c77ac */ /* 0x000e620008000a00 */
[----:B------:R-:W2:Y:S06]  /*0040*/  S2R R5, SR_TID.X ;  /* 0x0000000000057919 */ /* 0x000eac0000002100 */
[----:B------:R-:W0:Y:S08]  /*0050*/  LDC R3, c[0x0][0x364] ;  /* 0x0000d900ff037b82 */ /* 0x000e300000000800 */
[----:B------:R-:W2:Y:S01]  /*0060*/  S2UR UR5, SR_CTAID.X ;  /* 0x00000000000579c3 */ /* 0x000ea20000002500 */
[----:B-1----:R-:W-:-:S07]  /*0070*/  USHF.L.U32 UR6, UR13, 0x1, URZ ;  /* 0x000000010d067899 */ /* 0x002fce00080006ff */
[----:B------:R-:W2:Y:S01]  /*0080*/  LDC R2, c[0x0][0x360] ;  /* 0x0000d800ff027b82 */ /* 0x000ea20000000800 */
[----:B0-----:R-:W-:Y:S01]  /*0090*/  IMAD R3, R3, UR4, R0 ;  /* 0x0000000403037c24 */ /* 0x001fe2000f8e0200 */
[----:B------:R-:W-:Y:S01]  /*00a0*/  UIADD3 UR4, UPT, UPT, -UR6, UR12, URZ ;  /* 0x0000000c06047290 */ /* 0x000fe2000fffe1ff */
[----:B--2---:R-:W-:-:S05]  /*00b0*/  IMAD R0, R2, UR5, R5 ;  /* 0x0000000502007c24 */ /* 0x004fca000f8e0205 */
[----:B------:R-:W-:-:S04]  /*00c0*/  VIMNMX R2, PT, PT, R3, R0, !PT ;  /* 0x0000000003027248 */ /* 0x000fc80007fe0100 */
[----:B------:R-:W-:-:S13]  /*00d0*/  ISETP.GE.AND P0, PT, R2, UR4, PT ;  /* 0x0000000402007c0c */ /* 0x000fda000bf06270 */
[----:B------:R-:W-:Y:S05]  /*00e0*/  @P0 EXIT ;  /* 0x000000000000094d */ /* 0x000fea0003800000 */
[----:B------:R-:W-:Y:S01]  /*00f0*/  UISETP.GE.AND UP0, UPT, UR13, URZ, UPT ;  /* 0x000000ff0d00728c */ /* 0x000fe2000bf06270 */
[----:B------:R-:W-:Y:S01]  /*0100*/  HFMA2 R22, -RZ, RZ, 0, 0 ;  /* 0x00000000ff167431 */ /* 0x000fe200000001ff */
[----:B------:R-:W0:Y:S07]  /*0110*/  LDCU.64 UR10, c[0x0][0x358] ;  /* 0x00006b00ff0a77ac */ /* 0x000e2e0008000a00 */
[----:B------:R-:W-:Y:S05]  /*0120*/  BRA.U !UP0, `(.L_x_10) ;  /* 0x0000000d089c7547 */ /* 0x000fea000b800000 */
[C---:B------:R-:W-:Y:S01]  /*0130*/  IADD3 R8, PT, PT, R0.reuse, 0x8, RZ ;  /* 0x0000000800087810 */ /* 0x040fe20007ffe0ff */
[C---:B------:R-:W-:Y:S01]  /*0140*/  VIADD R6, R0.reuse, 0x7 ;  /* 0x0000000700067836 */ /* 0x040fe20000000000 */
[C---:B------:R-:W-:Y:S01]  /*0150*/  IADD3 R10, PT, PT, R0.reuse, 0xb, RZ ;  /* 0x0000000b000a7810 */ /* 0x040fe20007ffe0ff */
[C---:B------:R-:W-:Y:S01]  /*0160*/  VIADD R14, R0.reuse, 0xe ;  /* 0x0000000e000e7836 */ /* 0x040fe20000000000 */
[----:B------:R-:W-:Y:S01]  /*0170*/  IADD3 R4, PT, PT, R0, 0x5, RZ ;  /* 0x0000000500047810 */ /* 0x000fe20007ffe0ff */
[--C-:B------:R-:W-:Y:S01]  /*0180*/  IMAD R7, R8, UR12, R3.reuse ;  /* 0x0000000c08077c24 */ /* 0x100fe2000f8e0203 */
[----:B------:R-:W-:Y:S01]  /*0190*/  IADD3 R2, PT, PT, R0, 0x6, RZ ;  /* 0x0000000600027810 */ /* 0x000fe20007ffe0ff */
[--C-:B------:R-:W-:Y:S01]  /*01a0*/  IMAD R8, R10, UR12, R3.reuse ;  /* 0x0000000c0a087c24 */ /* 0x100fe2000f8e0203 */
[----:B------:R-:W-:Y:S01]  /*01b0*/  IADD3 R12, PT, PT, R0, 0xd, RZ ;  /* 0x0000000d000c7810 */ /* 0x000fe20007ffe0ff */
[--C-:B------:R-:W-:Y:S01]  /*01c0*/  IMAD R4, R4, UR12, R3.reuse ;  /* 0x0000000c04047c24 */ /* 0x100fe2000f8e0203 */
[----:B------:R-:W-:Y:S01]  /*01d0*/  IADD3 R16, PT, PT, R0, 0xf, RZ ;  /* 0x0000000f00107810 */ /* 0x000fe20007ffe0ff */
[--C-:B------:R-:W-:Y:S01]  /*01e0*/  IMAD R5, R2, UR12, R3.reuse ;  /* 0x0000000c02057c24 */ /* 0x100fe2000f8e0203 */
[----:B------:R-:W-:Y:S01]  /*01f0*/  MOV R22, RZ ;  /* 0x000000ff00167202 */ /* 0x000fe20000000f00 */
[--C-:B------:R-:W-:Y:S01]  /*0200*/  IMAD R6, R6, UR12, R3.reuse ;  /* 0x0000000c06067c24 */ /* 0x100fe2000f8e0203 */
[----:B------:R-:W-:Y:S01]  /*0210*/  UIADD3 UR4, UPT, UPT, -UR13, URZ, URZ ;  /* 0x000000ff0d047290 */ /* 0x000fe2000fffe1ff */
[----:B------:R-:W-:Y:S01]  /*0220*/  IMAD R9, R12, UR12, R3 ;  /* 0x0000000c0c097c24 */ /* 0x000fe2000f8e0203 */
[----:B------:R-:W-:-:S02]  /*0230*/  ULEA UR7, UR12, 0x10, 0x4 ;  /* 0x000000100c077891 */ /* 0x000fc4000f8e20ff */
[--C-:B------:R-:W-:Y:S02]  /*0240*/  IMAD R10, R14, UR12, R3.reuse ;  /* 0x0000000c0e0a7c24 */ /* 0x100fe4000f8e0203 */
[----:B------:R-:W-:-:S08]  /*0250*/  IMAD R11, R16, UR12, R3 ;  /* 0x0000000c100b7c24 */ /* 0x000fd0000f8e0203 */
.L_x_15:
[----:B------:R-:W1:Y:S01]  /*0260*/  LDC.64 R16, c[0x0][0x390] ;  /* 0x0000e400ff107b82 */ /* 0x000e620000000a00 */
[----:B------:R-:W2:Y:S01]  /*0270*/  LDCU UR14, c[0x0][0x394] ;  /* 0x00007280ff0e77ac */ /* 0x000ea20008000800 */
[----:B------:R-:W-:Y:S02]  /*0280*/  UISETP.GE.U32.AND UP3, UPT, UR6, 0xf, UPT ;  /* 0x0000000f0600788c */ /* 0x000fe4000bf66070 */
[----:B------:R-:W-:Y:S02]  /*0290*/  ULOP3.LUT UR8, UR6, 0xe, URZ, 0xc0, !UPT ;  /* 0x0000000e06087892 */ /* 0x000fe4000f8ec0ff */
[----:B------:R-:W-:Y:S01]  /*02a0*/  ULOP3.LUT UR9, UR6, 0x6, URZ, 0xc0, !UPT ;  /* 0x0000000606097892 */ /* 0x000fe2000f8ec0ff */
[----:B------:R-:W-:Y:S01]  /*02b0*/  UMOV UR5, UR4 ;  /* 0x0000000400057c82 */ /* 0x000fe20008000000 */
[----:B------:R-:W3:Y:S01]  /*02c0*/  LDCU UR15, c[0x0][0x394] ;  /* 0x00007280ff0f77ac */ /* 0x000ee20008000800 */
[----:B------:R-:W-:Y:S02]  /*02d0*/  UIADD3 UR4, UPT, UPT, UR4, 0x1, URZ ;  /* 0x0000000104047890 */ /* 0x000fe4000fffe0ff */
[----:B------:R-:W-:-:S02]  /*02e0*/  UISETP.GE.U32.AND UP1, UPT, UR8, 0x7, UPT ;  /* 0x000000070800788c */ /* 0x000fc4000bf26070 */
[----:B--2---:R-:W-:Y:S02]  /*02f0*/  UISETP.NE.AND UP0, UPT, UR5, UR14, UPT ;  /* 0x0000000e0500728c */ /* 0x004fe4000bf05270 */
[----:B------:R-:W-:Y:S01]  /*0300*/  UISETP.GE.U32.AND UP2, UPT, UR9, 0x3, UPT ;  /* 0x000000030900788c */ /* 0x000fe2000bf46070 */
[----:B-1----:R-:W-:Y:S01]  /*0310*/  IADD3 R12, PT, PT, -R17, RZ, RZ ;  /* 0x000000ff110c7210 */ /* 0x002fe20007ffe1ff */
[----:B---3--:R-:W-:Y:S09]  /*0320*/  BRA.U !UP3, `(.L_x_11) ;  /* 0x000000050b9c7547 */ /* 0x008ff2000b800000 */
[----:B------:R-:W1:Y:S01]  /*0330*/  LDCU UR8, c[0x0][0x390] ;  /* 0x00007200ff0877ac */ /* 0x000e620008000800 */
[C---:B------:R-:W-:Y:S01]  /*0340*/  IADD3 R34, PT, PT, R0.reuse, 0x2, RZ ;  /* 0x0000000200227810 */ /* 0x040fe20007ffe0ff */
[C---:B------:R-:W-:Y:S01]  /*0350*/  VIADD R15, R0.reuse, 0x4 ;  /* 0x00000004000f7836 */ /* 0x040fe20000000000 */
[C---:B------:R-:W-:Y:S01]  /*0360*/  IADD3 R14, PT, PT, R0.reuse, 0x3, RZ ;  /* 0x00000003000e7810 */ /* 0x040fe20007ffe0ff */
[CC--:B------:R-:W-:Y:S01]  /*0370*/  IMAD R2, R0.reuse, R16.reuse, R16 ;  /* 0x0000001000027224 */ /* 0x0c0fe200078e0210 */
[----:B------:R-:W-:Y:S01]  /*0380*/  UIADD3 UR5, UPT, UPT, UR6, 0x1, URZ ;  /* 0x0000000106057890 */ /* 0x000fe2000fffe0ff */
[-CC-:B------:R-:W-:Y:S01]  /*0390*/  IMAD R15, R15, R16.reuse, R3.reuse ;  /* 0x000000100f0f7224 */ /* 0x180fe200078e0203 */
[----:B------:R-:W-:Y:S01]  /*03a0*/  IADD3 R36, PT, PT, R0, 0xa, RZ ;  /* 0x0000000a00247810 */ /* 0x000fe20007ffe0ff */
[-CC-:B------:R-:W-:Y:S01]  /*03b0*/  IMAD R34, R34, R16.reuse, R3.reuse ;  /* 0x0000001022227224 */ /* 0x180fe200078e0203 */
[----:B------:R-:W-:Y:S01]  /*03c0*/  ULOP3.LUT UR5, UR5, 0x7ffffff0, URZ, 0xc0, !UPT ;  /* 0x7ffffff005057892 */ /* 0x000fe2000f8ec0ff */
[----:B------:R-:W-:Y:S01]  /*03d0*/  IMAD R14, R14, R16, R3 ;  /* 0x000000100e0e7224 */ /* 0x000fe200078e0203 */
[C---:B------:R-:W-:Y:S01]  /*03e0*/  IADD3 R16, PT, PT, R0.reuse, 0xc, RZ ;  /* 0x0000000c00107810 */ /* 0x040fe20007ffe0ff */
[----:B------:R-:W-:Y:S01]  /*03f0*/  VIADD R30, R0, 0x9 ;  /* 0x00000009001e7836 */ /* 0x000fe20000000000 */
[----:B------:R-:W-:Y:S01]  /*0400*/  MOV R26, R11 ;  /* 0x0000000b001a7202 */ /* 0x000fe20000000f00 */
[----:B------:R-:W-:Y:S01]  /*0410*/  IMAD.MOV.U32 R35, RZ, RZ, R9 ;  /* 0x000000ffff237224 */ /* 0x000fe200078e0009 */
[----:B------:R-:W-:Y:S01]  /*0420*/  MOV R28, R10 ;  /* 0x0000000a001c7202 */ /* 0x000fe20000000f00 */
[----:B------:R-:W-:Y:S01]  /*0430*/  IMAD.MOV.U32 R33, RZ, RZ, R5 ;  /* 0x000000ffff217224 */ /* 0x000fe200078e0005 */
[----:B------:R-:W-:Y:S01]  /*0440*/  MOV R37, R8 ;  /* 0x0000000800257202 */ /* 0x000fe20000000f00 */
[--C-:B-1----:R-:W-:Y:S01]  /*0450*/  IMAD R29, R16, UR8, R3.reuse ;  /* 0x00000008101d7c24 */ /* 0x102fe2000f8e0203 */
[----:B------:R-:W-:Y:S01]  /*0460*/  MOV R31, R7 ;  /* 0x00000007001f7202 */ /* 0x000fe20000000f00 */
[--C-:B------:R-:W-:Y:S01]  /*0470*/  IMAD R30, R30, UR8, R3.reuse ;  /* 0x000000081e1e7c24 */ /* 0x100fe2000f8e0203 */
[----:B------:R-:W-:Y:S01]  /*0480*/  MOV R32, R6 ;  /* 0x0000000600207202 */ /* 0x000fe20000000f00 */
[--C-:B------:R-:W-:Y:S01]  /*0490*/  IMAD R36, R36, UR8, R3.reuse ;  /* 0x0000000824247c24 */ /* 0x100fe2000f8e0203 */
[----:B------:R-:W-:Y:S01]  /*04a0*/  MOV R13, R4 ;  /* 0x00000004000d7202 */ /* 0x000fe20000000f00 */
[----:B------:R-:W-:Y:S01]  /*04b0*/  IMAD R27, R0, UR8, R3 ;  /* 0x00000008001b7c24 */ /* 0x000fe2000f8e0203 */
[----:B------:R-:W-:Y:S01]  /*04c0*/  IADD3 R2, PT, PT, R3, R2, RZ ;  /* 0x0000000203027210 */ /* 0x000fe20007ffe0ff */
[----:B------:R-:W-:-:S12]  /*04d0*/  UIADD3 UR5, UPT, UPT, -UR5, URZ, URZ ;  /* 0x000000ff05057290 */ /* 0x000fd8000fffe1ff */
.L_x_12:
[----:B------:R-:W1:Y:S01]  /*04e0*/  LDC.64 R16, c[0x0][0x380] ;  /* 0x0000e000ff107b82 */ /* 0x000e620000000a00 */
[----:B------:R-:W-:-:S05]  /*04f0*/  IADD3 R19, PT, PT, R2, 0x1, RZ ;  /* 0x0000000102137810 */ /* 0x000fca0007ffe0ff */
[----:B-1----:R-:W-:-:S04]  /*0500*/  IMAD.WIDE R18, R19, 0x4, R16 ;  /* 0x0000000413127825 */ /* 0x002fc800078e0210 */
[----:B------:R-:W-:Y:S02]  /*0510*/  IMAD.WIDE R20, R27, 0x4, R16 ;  /* 0x000000041b147825 */ /* 0x000fe400078e0210 */
[----:B0-----:R-:W2:Y:S04]  /*0520*/  LDG.E R18, desc[UR10][R18.64] ;  /* 0x0000000a12127981 */ /* 0x001ea8000c1e1900 */
[----:B------:R-:W2:Y:S01]  /*0530*/  LDG.E R21, desc[UR10][R20.64] ;  /* 0x0000000a14157981 */ /* 0x000ea2000c1e1900 */
[----:B------:R-:W-:Y:S01]  /*0540*/  IADD3 R23, PT, PT, R14, 0x3, RZ ;  /* 0x000000030e177810 */ /* 0x000fe20007ffe0ff */
[----:B------:R-:W-:-:S04]  /*0550*/  VIADD R25, R34, 0x2 ;  /* 0x0000000222197836 */ /* 0x000fc80000000000 */
[----:B------:R-:W-:-:S06]  /*0560*/  IMAD.WIDE R24, R25, 0x4, R16 ;  /* 0x0000000419187825 */ /* 0x000fcc00078e0210 */
[----:B------:R-:W3:Y:S01]  /*0570*/  LDG.E R25, desc[UR10][R24.64] ;  /* 0x0000000a18197981 */ /* 0x000ee2000c1e1900 */
[----:B--2---:R-:W-:Y:S01]  /*0580*/  IADD3 R18, PT, PT, R18, R21, R22 ;  /* 0x0000001512127210 */ /* 0x004fe20007ffe016 */
[----:B------:R-:W-:-:S06]  /*0590*/  IMAD.WIDE R22, R23, 0x4, R16 ;  /* 0x0000000417167825 */ /* 0x000fcc00078e0210 */
[----:B------:R-:W3:Y:S01]  /*05a0*/  LDG.E R22, desc[UR10][R22.64] ;  /* 0x0000000a16167981 */ /* 0x000ee2000c1e1900 */
[----:B------:R-:W-:-:S05]  /*05b0*/  IADD3 R19, PT, PT, R15, 0x4, RZ ;  /* 0x000000040f137810 */ /* 0x000fca0007ffe0ff */
[----:B------:R-:W-:-:S06]  /*05c0*/  IMAD.WIDE R20, R19, 0x4, R16 ;  /* 0x0000000413147825 */ /* 0x000fcc00078e0210 */
[----:B------:R-:W2:Y:S01]  /*05d0*/  LDG.E R21, desc[UR10][R20.64] ;  /* 0x0000000a14157981 */ /* 0x000ea2000c1e1900 */
[----:B---3--:R-:W-:Y:S02]  /*05e0*/  IADD3 R22, PT, PT, R22, R25, R18 ;  /* 0x0000001916167210 */ /* 0x008fe40007ffe012 */
[----:B------:R-:W-:-:S05]  /*05f0*/  IADD3 R18, PT, PT, R13, 0x5, RZ ;  /* 0x000000050d127810 */ /* 0x000fca0007ffe0ff */
[----:B------:R-:W-:-:S06]  /*0600*/  IMAD.WIDE R18, R18, 0x4, R16 ;  /* 0x0000000412127825 */ /* 0x000fcc00078e0210 */
        /* <DEDUP_REMOVED lines=8> */
[----:B------:R-:W-:Y:S02]  /*0690*/  IADD3 R19, PT, PT, R31, 0x8, RZ ;  /* 0x000000081f137810 */ /* 0x000fe40007ffe0ff */
[----:B------:R-:W-:-:S05]  /*06a0*/  IADD3 R21, PT, PT, R30, 0x9, RZ ;  /* 0x000000091e157810 */ /* 0x000fca0007ffe0ff */
[----:B------:R-:W-:-:S06]  /*06b0*/  IMAD.WIDE R20, R21, 0x4, R16 ;  /* 0x0000000415147825 */ /* 0x000fcc00078e0210 */
[----:B------:R-:W2:Y:S01]  /*06c0*/  LDG.E R20, desc[UR10][R20.64] ;  /* 0x0000000a14147981 */ /* 0x000ea2000c1e1900 */
[----:B---3--:R-:W-:Y:S01]  /*06d0*/  IADD3 R22, PT, PT, R22, R25, R18 ;  /* 0x0000001916167210 */ /* 0x008fe20007ffe012 */
[----:B------:R-:W-:-:S06]  /*06e0*/  IMAD.WIDE R18, R19, 0x4, R16 ;  /* 0x0000000413127825 */ /* 0x000fcc00078e0210 */
[----:B------:R-:W2:Y:S01]  /*06f0*/  LDG.E R19, desc[UR10][R18.64] ;  /* 0x0000000a12137981 */ /* 0x000ea2000c1e1900 */
[----:B------:R-:W-:Y:S01]  /*0700*/  IADD3 R25, PT, PT, R37, 0xb, RZ ;  /* 0x0000000b25197810 */ /* 0x000fe20007ffe0ff */
[----:B------:R-:W-:-:S04]  /*0710*/  VIADD R23, R36, 0xa ;  /* 0x0000000a24177836 */ /* 0x000fc80000000000 */
[----:B------:R-:W-:-:S06]  /*0720*/  IMAD.WIDE R24, R25, 0x4, R16 ;  /* 0x0000000419187825 */ /* 0x000fcc00078e0210 */
[----:B------:R0:W3:Y:S01]  /*0730*/  LDG.E R24, desc[UR10][R24.64] ;  /* 0x0000000a18187981 */ /* 0x0000e2000c1e1900 */
[----:B--2---:R-:W-:Y:S01]  /*0740*/  IADD3 R18, PT, PT, R20, R19, R22 ;  /* 0x0000001314127210 */ /* 0x004fe20007ffe016 */
[----:B------:R-:W-:-:S06]  /*0750*/  IMAD.WIDE R22, R23, 0x4, R16 ;  /* 0x0000000417167825 */ /* 0x000fcc00078e0210 */
[----:B------:R-:W3:Y:S01]  /*0760*/  LDG.E R23, desc[UR10][R22.64] ;  /* 0x0000000a16177981 */ /* 0x000ee2000c1e1900 */
[----:B------:R-:W-:Y:S02]  /*0770*/  IADD3 R19, PT, PT, R29, 0xc, RZ ;  /* 0x0000000c1d137810 */ /* 0x000fe40007ffe0ff */
[----:B------:R-:W-:Y:S02]  /*0780*/  IADD3 R21, PT, PT, R35, 0xd, RZ ;  /* 0x0000000d23157810 */ /* 0x000fe40007ffe0ff */
[----:B0-----:R-:W-:-:S03]  /*0790*/  IADD3 R25, PT, PT, R26, 0xf, RZ ;  /* 0x0000000f1a197810 */ /* 0x001fc60007ffe0ff */
[----:B------:R-:W-:-:S06]  /*07a0*/  IMAD.WIDE R20, R21, 0x4, R16 ;  /* 0x0000000415147825 */ /* 0x000fcc00078e0210 */
[----:B------:R-:W2:Y:S01]  /*07b0*/  LDG.E R20, desc[UR10][R20.64] ;  /* 0x0000000a14147981 */ /* 0x000ea2000c1e1900 */
[----:B---3--:R-:W-:Y:S01]  /*07c0*/  IADD3 R22, PT, PT, R24, R23, R18 ;  /* 0x0000001718167210 */ /* 0x008fe20007ffe012 */
[----:B------:R-:W-:-:S05]  /*07d0*/  IMAD.WIDE R18, R19, 0x4, R16 ;  /* 0x0000000413127825 */ /* 0x000fca00078e0210 */
[----:B------:R0:W2:Y:S02]  /*07e0*/  LDG.E R23, desc[UR10][R18.64] ;  /* 0x0000000a12177981 */ /* 0x0000a4000c1e1900 */
[----:B0-----:R-:W-:-:S04]  /*07f0*/  VIADD R19, R28, 0xe ;  /* 0x0000000e1c137836 */ /* 0x001fc80000000000 */
[----:B------:R-:W-:-:S04]  /*0800*/  IMAD.WIDE R18, R19, 0x4, R16 ;  /* 0x0000000413127825 */ /* 0x000fc800078e0210 */
[----:B------:R-:W-:Y:S02]  /*0810*/  IMAD.WIDE R16, R25, 0x4, R16 ;  /* 0x0000000419107825 */ /* 0x000fe400078e0210 */
[----:B------:R-:W3:Y:S04]  /*0820*/  LDG.E R18, desc[UR10][R18.64] ;  /* 0x0000000a12127981 */ /* 0x000ee8000c1e1900 */
[----:B------:R-:W3:Y:S01]  /*0830*/  LDG.E R16, desc[UR10][R16.64] ;  /* 0x0000000a10107981 */ /* 0x000ee2000c1e1900 */
[----:B------:R-:W-:-:S04]  /*0840*/  UIADD3 UR5, UPT, UPT, UR5, 0x10, URZ ;  /* 0x0000001005057890 */ /* 0x000fc8000fffe0ff */
[----:B------:R-:W-:Y:S01]  /*0850*/  UISETP.NE.AND UP3, UPT, UR5, URZ, UPT ;  /* 0x000000ff0500728c */ /* 0x000fe2000bf65270 */
[----:B------:R-:W-:Y:S01]  /*0860*/  IADD3 R12, PT, PT, R12, 0x10, RZ ;  /* 0x000000100c0c7810 */ /* 0x000fe20007ffe0ff */
[----:B------:R-:W-:Y:S01]  /*0870*/  VIADD R34, R34, UR7 ;  /* 0x0000000722227c36 */ /* 0x000fe20008000000 */
[----:B------:R-:W-:Y:S01]  /*0880*/  IADD3 R2, PT, PT, R2, UR7, RZ ;  /* 0x0000000702027c10 */ /* 0x000fe2000fffe0ff */
[----:B------:R-:W-:Y:S01]  /*0890*/  VIADD R33, R33, UR7 ;  /* 0x0000000721217c36 */ /* 0x000fe20008000000 */
[----:B------:R-:W-:Y:S01]  /*08a0*/  IADD3 R14, PT, PT, R14, UR7, RZ ;  /* 0x000000070e0e7c10 */ /* 0x000fe2000fffe0ff */
[----:B------:R-:W-:Y:S01]  /*08b0*/  VIADD R36, R36, UR7 ;  /* 0x0000000724247c36 */ /* 0x000fe20008000000 */
[----:B------:R-:W-:Y:S01]  /*08c0*/  IADD3 R15, PT, PT, R15, UR7, RZ ;  /* 0x000000070f0f7c10 */ /* 0x000fe2000fffe0ff */
[----:B------:R-:W-:Y:S01]  /*08d0*/  VIADD R28, R28, UR7 ;  /* 0x000000071c1c7c36 */ /* 0x000fe20008000000 */
[----:B------:R-:W-:Y:S02]  /*08e0*/  IADD3 R13, PT, PT, R13, UR7, RZ ;  /* 0x000000070d0d7c10 */ /* 0x000fe4000fffe0ff */
[----:B------:R-:W-:-:S02]  /*08f0*/  IADD3 R32, PT, PT, R32, UR7, RZ ;  /* 0x0000000720207c10 */ /* 0x000fc4000fffe0ff */
[----:B------:R-:W-:Y:S02]  /*0900*/  IADD3 R31, PT, PT, R31, UR7, RZ ;  /* 0x000000071f1f7c10 */ /* 0x000fe4000fffe0ff */
[----:B------:R-:W-:Y:S02]  /*0910*/  IADD3 R30, PT, PT, R30, UR7, RZ ;  /* 0x000000071e1e7c10 */ /* 0x000fe4000fffe0ff */
[----:B------:R-:W-:Y:S02]  /*0920*/  IADD3 R37, PT, PT, R37, UR7, RZ ;  /* 0x0000000725257c10 */ /* 0x000fe4000fffe0ff */
[----:B------:R-:W-:Y:S02]  /*0930*/  IADD3 R29, PT, PT, R29, UR7, RZ ;  /* 0x000000071d1d7c10 */ /* 0x000fe4000fffe0ff */
[----:B------:R-:W-:Y:S02]  /*0940*/  IADD3 R35, PT, PT, R35, UR7, RZ ;  /* 0x0000000723237c10 */ /* 0x000fe4000fffe0ff */
[----:B------:R-:W-:-:S02]  /*0950*/  IADD3 R26, PT, PT, R26, UR7, RZ ;  /* 0x000000071a1a7c10 */ /* 0x000fc4000fffe0ff */
[----:B------:R-:W-:Y:S02]  /*0960*/  IADD3 R27, PT, PT, R27, UR7, RZ ;  /* 0x000000071b1b7c10 */ /* 0x000fe4000fffe0ff */
[----:B--2---:R-:W-:-:S04]  /*0970*/  IADD3 R23, PT, PT, R20, R23, R22 ;  /* 0x0000001714177210 */ /* 0x004fc80007ffe016 */
[----:B---3--:R-:W-:Y:S01]  /*0980*/  IADD3 R22, PT, PT, R16, R18, R23 ;  /* 0x0000001210167210 */ /* 0x008fe20007ffe017 */
[----:B------:R-:W-:Y:S06]  /*0990*/  BRA.U UP3, `(.L_x_12) ;  /* 0xfffffff903d07547 */ /* 0x000fec000b83ffff */
.L_x_11:
[----:B------:R-:W-:Y:S01]  /*09a0*/  IADD3 R23, PT, PT, R0, UR15, RZ ;  /* 0x0000000f00177c10 */ /* 0x000fe2000fffe0ff */
[----:B------:R-:W-:Y:S01]  /*09b0*/  VIADD R13, R3, UR15 ;  /* 0x0000000f030d7c36 */ /* 0x000fe20008000000 */
[----:B------:R-:W-:Y:S06]  /*09c0*/  BRA.U !UP1, `(.L_x_13) ;  /* 0x0000000109b87547 */ /* 0x000fec000b800000 */
[----:B------:R-:W1:Y:S01]  /*09d0*/  LDC R2, c[0x0][0x390] ;  /* 0x0000e400ff027b82 */ /* 0x000e620000000800 */
[-C--:B------:R-:W-:Y:S02]  /*09e0*/  IADD3 R19, PT, PT, R23, R12.reuse, RZ ;  /* 0x0000000c17137210 */ /* 0x080fe40007ffe0ff */
[----:B------:R-:W-:Y:S02]  /*09f0*/  IADD3 R17, PT, PT, R13, R12, RZ ;  /* 0x0000000c0d117210 */ /* 0x000fe40007ffe0ff */
[C---:B------:R-:W-:Y:S01]  /*0a00*/  IADD3 R20, PT, PT, R19.reuse, 0x2, RZ ;  /* 0x0000000213147810 */ /* 0x040fe20007ffe0ff */
[C---:B------:R-:W-:Y:S01]  /*0a10*/  VIADD R29, R19.reuse, 0x3 ;  /* 0x00000003131d7836 */ /* 0x040fe20000000000 */
[C---:B------:R-:W-:Y:S01]  /*0a20*/  IADD3 R24, PT, PT, R19.reuse, 0x4, RZ ;  /* 0x0000000413187810 */ /* 0x040fe20007ffe0ff */
[----:B------:R-:W2:Y:S01]  /*0a30*/  LDC.64 R14, c[0x0][0x380] ;  /* 0x0000e000ff0e7b82 */ /* 0x000ea20000000a00 */
[C---:B------:R-:W-:Y:S01]  /*0a40*/  IADD3 R28, PT, PT, R19.reuse, 0x5, RZ ;  /* 0x00000005131c7810 */ /* 0x040fe20007ffe0ff */
[C---:B------:R-:W-:Y:S01]  /*0a50*/  VIADD R16, R19.reuse, 0x7 ;  /* 0x0000000713107836 */ /* 0x040fe20000000000 */
[C---:B------:R-:W-:Y:S01]  /*0a60*/  IADD3 R26, PT, PT, R19.reuse, 0x6, RZ ;  /* 0x00000006131a7810 */ /* 0x040fe20007ffe0ff */
[----:B-1----:R-:W-:-:S02]  /*0a70*/  IMAD R18, R19, R2, R2 ;  /* 0x0000000213127224 */ /* 0x002fc400078e0202 */
[-CC-:B------:R-:W-:Y:S02]  /*0a80*/  IMAD R20, R20, R2.reuse, R17.reuse ;  /* 0x0000000214147224 */ /* 0x180fe400078e0211 */
[-CC-:B------:R-:W-:Y:S01]  /*0a90*/  IMAD R29, R29, R2.reuse, R17.reuse ;  /* 0x000000021d1d7224 */ /* 0x180fe200078e0211 */
[----:B------:R-:W-:Y:S01]  /*0aa0*/  IADD3 R25, PT, PT, R17, 0x1, R18 ;  /* 0x0000000111197810 */ /* 0x000fe20007ffe012 */
[-CC-:B------:R-:W-:Y:S01]  /*0ab0*/  IMAD R21, R19, R2.reuse, R17.reuse ;  /* 0x0000000213157224 */ /* 0x180fe200078e0211 */
[----:B------:R-:W-:Y:S01]  /*0ac0*/  IADD3 R27, PT, PT, R20, 0x2, RZ ;  /* 0x00000002141b7810 */ /* 0x000fe20007ffe0ff */
[-CC-:B------:R-:W-:Y:S01]  /*0ad0*/  IMAD R19, R24, R2.reuse, R17.reuse ;  /* 0x0000000218137224 */ /* 0x180fe200078e0211 */
[----:B------:R-:W-:Y:S01]  /*0ae0*/  IADD3 R29, PT, PT, R29, 0x3, RZ ;  /* 0x000000031d1d7810 */ /* 0x000fe20007ffe0ff */
[----:B------:R-:W-:Y:S02]  /*0af0*/  IMAD R28, R28, R2, R17 ;  /* 0x000000021c1c7224 */ /* 0x000fe400078e0211 */
[----:B--2---:R-:W-:-:S04]  /*0b00*/  IMAD.WIDE R24, R25, 0x4, R14 ;  /* 0x0000000419187825 */ /* 0x004fc800078e020e */
[----:B------:R-:W-:Y:S02]  /*0b10*/  IMAD.WIDE R20, R21, 0x4, R14 ;  /* 0x0000000415147825 */ /* 0x000fe400078e020e */
[----:B0-----:R-:W2:Y:S02]  /*0b20*/  LDG.E R24, desc[UR10][R24.64] ;  /* 0x0000000a18187981 */ /* 0x001ea4000c1e1900 */
[-CC-:B------:R-:W-:Y:S02]  /*0b30*/  IMAD R18, R26, R2.reuse, R17.reuse ;  /* 0x000000021a127224 */ /* 0x180fe400078e0211 */
[----:B------:R-:W-:Y:S01]  /*0b40*/  IMAD R16, R16, R2, R17 ;  /* 0x0000000210107224 */ /* 0x000fe200078e0211 */
[----:B------:R-:W-:Y:S01]  /*0b50*/  IADD3 R17, PT, PT, R19, 0x4, RZ ;  /* 0x0000000413117810 */ /* 0x000fe20007ffe0ff */
[----:B------:R-:W-:Y:S01]  /*0b60*/  VIADD R19, R28, 0x5 ;  /* 0x000000051c137836 */ /* 0x000fe20000000000 */
[----:B------:R0:W2:Y:S01]  /*0b70*/  LDG.E R31, desc[UR10][R20.64] ;  /* 0x0000000a141f7981 */ /* 0x0000a2000c1e1900 */
[----:B------:R-:W-:Y:S01]  /*0b80*/  IMAD.WIDE R26, R27, 0x4, R14 ;  /* 0x000000041b1a7825 */ /* 0x000fe200078e020e */
[----:B------:R-:W-:-:S03]  /*0b90*/  IADD3 R33, PT, PT, R18, 0x6, RZ ;  /* 0x0000000612217810 */ /* 0x000fc60007ffe0ff */
[--C-:B------:R-:W-:Y:S01]  /*0ba0*/  IMAD.WIDE R28, R29, 0x4, R14.reuse ;  /* 0x000000041d1c7825 */ /* 0x100fe200078e020e */
[----:B------:R-:W-:Y:S01]  /*0bb0*/  IADD3 R35, PT, PT, R16, 0x7, RZ ;  /* 0x0000000710237810 */ /* 0x000fe20007ffe0ff */
[----:B------:R-:W3:Y:S02]  /*0bc0*/  LDG.E R26, desc[UR10][R26.64] ;  /* 0x0000000a1a1a7981 */ /* 0x000ee4000c1e1900 */
[--C-:B------:R-:W-:Y:S02]  /*0bd0*/  IMAD.WIDE R16, R17, 0x4, R14.reuse ;  /* 0x0000000411107825 */ /* 0x100fe400078e020e */
[----:B------:R-:W3:Y:S02]  /*0be0*/  LDG.E R28, desc[UR10][R28.64] ;  /* 0x0000000a1c1c7981 */ /* 0x000ee4000c1e1900 */
[--C-:B------:R-:W-:Y:S02]  /*0bf0*/  IMAD.WIDE R18, R19, 0x4, R14.reuse ;  /* 0x0000000413127825 */ /* 0x100fe400078e020e */
[----:B------:R-:W4:Y:S02]  /*0c00*/  LDG.E R17, desc[UR10][R16.64] ;  /* 0x0000000a10117981 */ /* 0x000f24000c1e1900 */
[----:B0-----:R-:W-:-:S02]  /*0c10*/  IMAD.WIDE R20, R33, 0x4, R14 ;  /* 0x0000000421147825 */ /* 0x001fc400078e020e */
[----:B------:R-:W4:Y:S02]  /*0c20*/  LDG.E R18, desc[UR10][R18.64] ;  /* 0x0000000a12127981 */ /* 0x000f24000c1e1900 */
[----:B------:R-:W-:Y:S02]  /*0c30*/  IMAD.WIDE R14, R35, 0x4, R14 ;  /* 0x00000004230e7825 */ /* 0x000fe400078e020e */
[----:B------:R-:W5:Y:S04]  /*0c40*/  LDG.E R21, desc[UR10][R20.64] ;  /* 0x0000000a14157981 */ /* 0x000f68000c1e1900 */
[----:B------:R-:W5:Y:S01]  /*0c50*/  LDG.E R14, desc[UR10][R14.64] ;  /* 0x0000000a0e0e7981 */ /* 0x000f62000c1e1900 */
[----:B------:R-:W-:Y:S02]  /*0c60*/  IADD3 R12, PT, PT, R12, 0x8, RZ ;  /* 0x000000080c0c7810 */ /* 0x000fe40007ffe0ff */
[----:B--2---:R-:W-:-:S04]  /*0c70*/  IADD3 R31, PT, PT, R24, R31, R22 ;  /* 0x0000001f181f7210 */ /* 0x004fc80007ffe016 */
[----:B---3--:R-:W-:-:S04]  /*0c80*/  IADD3 R26, PT, PT, R28, R26, R31 ;  /* 0x0000001a1c1a7210 */ /* 0x008fc80007ffe01f */
[----:B----4-:R-:W-:-:S04]  /*0c90*/  IADD3 R26, PT, PT, R18, R17, R26 ;  /* 0x00000011121a7210 */ /* 0x010fc80007ffe01a */
[----:B-----5:R-:W-:-:S07]  /*0ca0*/  IADD3 R22, PT, PT, R14, R21, R26 ;  /* 0x000000150e167210 */ /* 0x020fce0007ffe01a */
.L_x_13:
[----:B------:R-:W-:Y:S05]  /*0cb0*/  BRA.U !UP2, `(.L_x_14) ;  /* 0x000000010a607547 */ /* 0x000fea000b800000 */
[----:B------:R-:W1:Y:S01]  /*0cc0*/  LDC R14, c[0x0][0x390] ;  /* 0x0000e400ff0e7b82 */ /* 0x000e620000000800 */
[----:B------:R-:W-:Y:S01]  /*0cd0*/  IMAD.IADD R2, R23, 0x1, R12 ;  /* 0x0000000117027824 */ /* 0x000fe200078e020c */
[----:B------:R-:W-:-:S04]  /*0ce0*/  IADD3 R15, PT, PT, R13, R12, RZ ;  /* 0x0000000c0d0f7210 */ /* 0x000fc80007ffe0ff */
[C---:B------:R-:W-:Y:S02]  /*0cf0*/  IADD3 R19, PT, PT, R2.reuse, 0x2, RZ ;  /* 0x0000000202137810 */ /* 0x040fe40007ffe0ff */
[----:B------:R-:W2:Y:S01]  /*0d00*/  LDC.64 R16, c[0x0][0x380] ;  /* 0x0000e000ff107b82 */ /* 0x000ea20000000a00 */
[C---:B------:R-:W-:Y:S01]  /*0d10*/  IADD3 R20, PT, PT, R2.reuse, 0x3, RZ ;  /* 0x0000000302147810 */ /* 0x040fe20007ffe0ff */
[CC--:B-1----:R-:W-:Y:S02]  /*0d20*/  IMAD R18, R2.reuse, R14.reuse, R14 ;  /* 0x0000000e02127224 */ /* 0x0c2fe400078e020e */
[-CC-:B------:R-:W-:Y:S02]  /*0d30*/  IMAD R21, R2, R14.reuse, R15.reuse ;  /* 0x0000000e02157224 */ /* 0x180fe400078e020f */
[-CC-:B------:R-:W-:Y:S02]  /*0d40*/  IMAD R19, R19, R14.reuse, R15.reuse ;  /* 0x0000000e13137224 */ /* 0x180fe400078e020f */
[----:B------:R-:W-:Y:S01]  /*0d50*/  IMAD R14, R20, R14, R15 ;  /* 0x0000000e140e7224 */ /* 0x000fe200078e020f */
[----:B------:R-:W-:Y:S01]  /*0d60*/  IADD3 R15, PT, PT, R15, 0x1, R18 ;  /* 0x000000010f0f7810 */ /* 0x000fe20007ffe012 */
[----:B------:R-:W-:-:S02]  /*0d70*/  VIADD R19, R19, 0x2 ;  /* 0x0000000213137836 */ /* 0x000fc40000000000 */
[----:B--2---:R-:W-:Y:S01]  /*0d80*/  IMAD.WIDE R20, R21, 0x4, R16 ;  /* 0x0000000415147825 */ /* 0x004fe200078e0210 */
[----:B------:R-:W-:-:S03]  /*0d90*/  IADD3 R25, PT, PT, R14, 0x3, RZ ;  /* 0x000000030e197810 */ /* 0x000fc60007ffe0ff */
[--C-:B------:R-:W-:Y:S02]  /*0da0*/  IMAD.WIDE R14, R15, 0x4, R16.reuse ;  /* 0x000000040f0e7825 */ /* 0x100fe400078e0210 */
[----:B0-----:R-:W2:Y:S02]  /*0db0*/  LDG.E R21, desc[UR10][R20.64] ;  /* 0x0000000a14157981 */ /* 0x001ea4000c1e1900 */
[--C-:B------:R-:W-:Y:S02]  /*0dc0*/  IMAD.WIDE R18, R19, 0x4, R16.reuse ;  /* 0x0000000413127825 */ /* 0x100fe400078e0210 */
[----:B------:R-:W2:Y:S02]  /*0dd0*/  LDG.E R14, desc[UR10][R14.64] ;  /* 0x0000000a0e0e7981 */ /* 0x000ea4000c1e1900 */
[----:B------:R-:W-:Y:S02]  /*0de0*/  IMAD.WIDE R16, R25, 0x4, R16 ;  /* 0x0000000419107825 */ /* 0x000fe400078e0210 */
[----:B------:R-:W3:Y:S04]  /*0df0*/  LDG.E R19, desc[UR10][R18.64] ;  /* 0x0000000a12137981 */ /* 0x000ee8000c1e1900 */
[----:B------:R-:W3:Y:S01]  /*0e00*/  LDG.E R16, desc[UR10][R16.64] ;  /* 0x0000000a10107981 */ /* 0x000ee2000c1e1900 */
[----:B------:R-:W-:-:S02]  /*0e10*/  IADD3 R12, PT, PT, R12, 0x4, RZ ;  /* 0x000000040c0c7810 */ /* 0x000fc40007ffe0ff */
[----:B--2---:R-:W-:-:S04]  /*0e20*/  IADD3 R22, PT, PT, R14, R21, R22 ;  /* 0x000000150e167210 */ /* 0x004fc80007ffe016 */
[----:B---3--:R-:W-:-:S07]  /*0e30*/  IADD3 R22, PT, PT, R16, R19, R22 ;  /* 0x0000001310167210 */ /* 0x008fce0007ffe016 */
.L_x_14:
[----:B------:R-:W1:Y:S01]  /*0e40*/  LDC R2, c[0x0][0x394] ;  /* 0x0000e500ff027b82 */ /* 0x000e620000000800 */
[----:B------:R-:W-:Y:S01]  /*0e50*/  IADD3 R23, PT, PT, R23, R12, RZ ;  /* 0x0000000c17177210 */ /* 0x000fe20007ffe0ff */
[----:B------:R-:W-:-:S06]  /*0e60*/  IMAD.IADD R17, R13, 0x1, R12 ;  /* 0x000000010d117824 */ /* 0x000fcc00078e020c */
[----:B------:R-:W2:Y:S08]  /*0e70*/  LDC R16, c[0x0][0x390] ;  /* 0x0000e400ff107b82 */ /* 0x000eb00000000800 */
[----:B------:R-:W3:Y:S01]  /*0e80*/  LDC.64 R14, c[0x0][0x380] ;  /* 0x0000e000ff0e7b82 */ /* 0x000ee20000000a00 */
[----:B-1----:R-:W-:-:S04]  /*0e90*/  LOP3.LUT R2, R2, 0x1, RZ, 0xc0, !PT ;  /* 0x0000000102027812 */ /* 0x002fc800078ec0ff */
[----:B------:R-:W-:Y:S01]  /*0ea0*/  ISETP.NE.U32.AND P0, PT, R2, 0x1, PT ;  /* 0x000000010200780c */ /* 0x000fe20003f05070 */
[----:B--2---:R-:W-:-:S12]  /*0eb0*/  IMAD R13, R23, R16, R17 ;  /* 0x00000010170d7224 */ /* 0x004fd800078e0211 */
[C---:B------:R-:W-:Y:S01]  /*0ec0*/  @!P0 IADD3 R12, PT, PT, R23.reuse, 0x2, RZ ;  /* 0x00000002170c8810 */ /* 0x040fe20007ffe0ff */
[----:B------:R-:W-:-:S04]  /*0ed0*/  @!P0 IMAD R2, R23, R16, R16 ;  /* 0x0000001017028224 */ /* 0x000fc800078e0210 */
[----:B------:R-:W-:Y:S01]  /*0ee0*/  @!P0 IMAD R12, R12, R16, R17 ;  /* 0x000000100c0c8224 */ /* 0x000fe200078e0211 */
[----:B------:R-:W-:-:S04]  /*0ef0*/  @!P0 IADD3 R17, PT, PT, R17, 0x1, R2 ;  /* 0x0000000111118810 */ /* 0x000fc80007ffe002 */
[----:B------:R-:W-:Y:S01]  /*0f00*/  @!P0 IADD3 R19, PT, PT, R12, 0x2, RZ ;  /* 0x000000020c138810 */ /* 0x000fe20007ffe0ff */
[----:B---3--:R-:W-:-:S04]  /*0f10*/  IMAD.WIDE R12, R13, 0x4, R14 ;  /* 0x000000040d0c7825 */ /* 0x008fc800078e020e */
[--C-:B------:R-:W-:Y:S02]  /*0f20*/  @!P0 IMAD.WIDE R16, R17, 0x4, R14.reuse ;  /* 0x0000000411108825 */ /* 0x100fe400078e020e */
[----:B0-----:R-:W2:Y:S02]  /*0f30*/  LDG.E R13, desc[UR10][R12.64] ;  /* 0x0000000a0c0d7981 */ /* 0x001ea4000c1e1900 */
[----:B------:R-:W-:Y:S02]  /*0f40*/  @!P0 IMAD.WIDE R14, R19, 0x4, R14 ;  /* 0x00000004130e8825 */ /* 0x000fe400078e020e */
[----:B------:R-:W3:Y:S04]  /*0f50*/  @!P0 LDG.E R17, desc[UR10][R16.64] ;  /* 0x0000000a10118981 */ /* 0x000ee8000c1e1900 */
[----:B------:R-:W3:Y:S01]  /*0f60*/  @!P0 LDG.E R14, desc[UR10][R14.64] ;  /* 0x0000000a0e0e8981 */ /* 0x000ee2000c1e1900 */
[----:B--2---:R-:W-:-:S04]  /*0f70*/  IADD3 R22, PT, PT, R13, R22, RZ ;  /* 0x000000160d167210 */ /* 0x004fc80007ffe0ff */
[----:B---3--:R-:W-:Y:S01]  /*0f80*/  @!P0 IADD3 R22, PT, PT, R14, R17, R22 ;  /* 0x000000110e168210 */ /* 0x008fe20007ffe016 */
[----:B------:R-:W-:Y:S06]  /*0f90*/  BRA.U UP0, `(.L_x_15) ;  /* 0xfffffff100b07547 */ /* 0x000fec000b83ffff */
.L_x_10:
[----:B------:R-:W1:Y:S01]  /*0fa0*/  LDCU.64 UR4, c[0x0][0x390] ;  /* 0x00007200ff0477ac */ /* 0x000e620008000a00 */
[----:B------:R-:W2:Y:S01]  /*0fb0*/  LDC.64 R4, c[0x0][0x388] ;  /* 0x0000e200ff047b82 */ /* 0x000ea20000000a00 */
[----:B-1----:R-:W-:-:S04]  /*0fc0*/  USHF.L.U32 UR5, UR5, 0x1, URZ ;  /* 0x0000000105057899 */ /* 0x002fc800080006ff */
[----:B------:R-:W-:-:S06]  /*0fd0*/  UIADD3 UR4, UPT, UPT, -UR5, UR4, URZ ;  /* 0x0000000405047290 */ /* 0x000fcc000fffe1ff */
[----:B------:R-:W-:-:S04]  /*0fe0*/  IMAD R3, R0, UR4, R3 ;  /* 0x0000000400037c24 */ /* 0x000fc8000f8e0203 */
[----:B--2---:R-:W-:-:S05]  /*0ff0*/  IMAD.WIDE R2, R3, 0x4, R4 ;  /* 0x0000000403027825 */ /* 0x004fca00078e0204 */
[----:B0-----:R-:W-:Y:S01]  /*1000*/  STG.E desc[UR10][R2.64], R22 ;  /* 0x0000001602007986 */ /* 0x001fe2000c10190a */
[----:B------:R-:W-:Y:S05]  /*1010*/  EXIT ;  /* 0x000000000000794d */ /* 0x000fea0003800000 */
.L_x_16:
        /* <DEDUP_REMOVED lines=14> */
.L_x_18:


//--------------------- .nv.shared._Z15calculateSharedPiS_iii --------------------------
	.section	.nv.shared._Z15calculateSharedPiS_iii,"aw",@nobits
	.sectionflags	@""
	.align	4
.nv.shared._Z15calculateSharedPiS_iii:
	.zero		22340


//--------------------- .nv.shared.reserved.0     --------------------------
	.section	.nv.shared.reserved.0,"aw",@nobits
	.weak		__nv_reservedSMEM_offset_0_alias
	.size		__nv_reservedSMEM_offset_0_alias, 0, 64
	.other		__nv_reservedSMEM_offset_0_alias,@"STO_CUDA_RESERVED_SHARED STV_DEFAULT"
__nv_reservedSMEM_offset_0_alias:
	.zero		0
	.zero		64


//--------------------- .nv.constant0._Z15calculateSharedPiS_iii --------------------------
	.section	.nv.constant0._Z15calculateSharedPiS_iii,"a",@progbits
	.sectionflags	@""
	.align	4
.nv.constant0._Z15calculateSharedPiS_iii:
	.zero		924


//--------------------- .nv.constant0._Z15calculateGlobalPiS_iii --------------------------
	.section	.nv.constant0._Z15calculateGlobalPiS_iii,"a",@progbits
	.sectionflags	@""
	.align	4
.nv.constant0._Z15calculateGlobalPiS_iii:
	.zero		924


//--------------------- SYMBOLS --------------------------

	.type		.nv.reservedSmem.offset0,@object
	.size		.nv.reservedSmem.offset0,0x4
	.type		.nv.reservedSmem.cap,@object
	.size		.nv.reservedSmem.cap,0x4
